def gluon_tcgen05(
    a_ptr,
    b_ptr,
    c_ptr,
    M,
    N,
    K,
    stride_am,
    stride_bk,
    stride_cm,
    BLOCK_M: gl.constexpr,
    BLOCK_N: gl.constexpr,
    BLOCK_K: gl.constexpr,
    DTYPE: gl.constexpr,
    A_LAYOUT: gl.constexpr,
    B_LAYOUT: gl.constexpr,
    C_LAYOUT: gl.constexpr,
    B_SHAPE: gl.constexpr,
    TMEM_LAYOUT: gl.constexpr,
    TMEM_REG: gl.constexpr,
    TRANS_B: gl.constexpr,
    NUM_BUFFERS: gl.constexpr,
):
    a_desc = tma.make_tensor_descriptor(
        a_ptr, [M, K], [stride_am, 1], [BLOCK_M, BLOCK_K], A_LAYOUT
    )
    b_desc = tma.make_tensor_descriptor(
        b_ptr,
        [N, K] if TRANS_B else [K, N],
        [stride_bk, 1],
        B_SHAPE,
        B_LAYOUT,
    )
    c_desc = tma.make_tensor_descriptor(
        c_ptr, [M, N], [stride_cm, 1], [BLOCK_M, BLOCK_N], C_LAYOUT
    )

    a_bufs = gl.allocate_shared_memory(
        DTYPE, [NUM_BUFFERS, BLOCK_M, BLOCK_K], A_LAYOUT
    )
    b_bufs = gl.allocate_shared_memory(DTYPE, [NUM_BUFFERS] + B_SHAPE, B_LAYOUT)

    pid_m = gl.program_id(0)
    pid_n = gl.program_id(1)
    off_m = pid_m * BLOCK_M
    off_n = pid_n * BLOCK_N

    tma_bars = gl.allocate_shared_memory(
        gl.int64, [NUM_BUFFERS, 1], mbarrier.MBarrierLayout()
    )
    mma_bars = gl.allocate_shared_memory(
        gl.int64, [NUM_BUFFERS, 1], mbarrier.MBarrierLayout()
    )
    for i in gl.static_range(NUM_BUFFERS):
        mbarrier.init(tma_bars.index(i), count=1)
        mbarrier.init(mma_bars.index(i), count=1)

    acc_tmem = allocate_tensor_memory(gl.float32, [BLOCK_M, BLOCK_N], TMEM_LAYOUT)
    idx = 0
    phase = 0
    use_acc = False
    for k in range(0, K, BLOCK_K):
        a = a_bufs.index(idx)
        b = b_bufs.index(idx)
        tma_bar = tma_bars.index(idx)
        mma_bar = mma_bars.index(idx)
        mbarrier.expect(
            tma_bar, a_desc.block_type.nbytes + b_desc.block_type.nbytes
        )
        tma.async_copy_global_to_shared(a_desc, [off_m, k], tma_bar, a)
        tma.async_copy_global_to_shared(
            b_desc, [off_n, k] if TRANS_B else [k, off_n], tma_bar, b
        )
        mbarrier.wait(tma_bar, phase=phase)

        if TRANS_B:
            b = b.permute((1, 0))
        tcgen05_mma(a, b, acc_tmem, use_acc=use_acc)
        tcgen05_commit(mma_bar)
        mbarrier.wait(mma_bar, phase=phase)
        use_acc = True

        idx += 1
        if idx == NUM_BUFFERS:
            idx = 0
            phase ^= 1

    for i in gl.static_range(NUM_BUFFERS):
        mbarrier.invalidate(tma_bars.index(i))
        mbarrier.invalidate(mma_bars.index(i))

    acc = acc_tmem.load(TMEM_REG)
    c_smem = gl.allocate_shared_memory(DTYPE, [BLOCK_M, BLOCK_N], C_LAYOUT)
    c_smem.store(acc.to(DTYPE))
    fence_async_shared()
    tma.async_copy_shared_to_global(c_desc, [off_m, off_n], c_smem)
    tma.store_wait(pendings=0)

# config = {"BLOCK_K": 128, "BLOCK_M": 128, "BLOCK_N": 64, "arch": "sm_100", "dtype": "fp16", "num_buffers": 3, "num_warps": 4, "trans_b": 1}
# arch = sm_100


// ===== COMPILED SASS (sm_100a) =====

	.target	sm_100a

	.elftype	@"ET_EXEC"


//--------------------- .note.nv.tkinfo           --------------------------
	.section	.note.nv.tkinfo,"",@"SHT_NOTE"
	.sectionflags	@"SHF_NOTE_NV_TKINFO"
	.tkinfo
        /*0018*/ 	.word	0x00000081
        /*0030*/ 	.string	""
        /*0030*/ 	.string	"ptxas-blackwell"
        /*0030*/ 	.string	"Cuda compilation tools, release 12.9, V12.9.86"
        /*0030*/ 	.string	"Build cuda_12.9.r12.9/compiler.36037853_0"
        /*0030*/ 	.string	"-v  -suppress-debug-info  -lineinfo  -arch sm_100a "



//--------------------- .note.nv.cuver            --------------------------
	.section	.note.nv.cuver,"",@"SHT_NOTE"
	.sectionflags	@"SHF_NOTE_NV_CUVER"
        /*0018*/ 	.short	0x0001
        /*001a*/ 	.short	0x0064
        /*001c*/ 	.short	0x0001
        /*001e*/ 	.short	0x0000
        /*0020*/ 	.short	0x0001
        /*0022*/ 	.short	0x0000


//--------------------- .nv.info                  --------------------------
	.section	.nv.info,"",@"SHT_CUDA_INFO"
	.align	4


	//----- nvinfo : EIATTR_REGCOUNT
	.align		4
        /*0000*/ 	.byte	0x04, 0x2f
        /*0002*/ 	.short	(.L_4 - .L_3)
	.align		4
.L_3:
        /*0004*/ 	.word	index@(gluon_tcgen05)
        /*0008*/ 	.word	0x00000047


	//----- nvinfo : EIATTR_FRAME_SIZE
	.align		4
.L_4:
        /*000c*/ 	.byte	0x04, 0x11
        /*000e*/ 	.short	(.L_6 - .L_5)
	.align		4
.L_5:
        /*0010*/ 	.word	index@($__internal_2_$__cuda_sm10x_tcgen05_guardrail_trap_unallocated_columns_being_dealloced)
        /*0014*/ 	.word	0x00000000


	//----- nvinfo : EIATTR_FRAME_SIZE
	.align		4
.L_6:
        /*0018*/ 	.byte	0x04, 0x11
        /*001a*/ 	.short	(.L_8 - .L_7)
	.align		4
.L_7:
        /*001c*/ 	.word	index@($__internal_1_$__cuda_sm10x_tcgen05_guardrail_trap_phase_invalid_during_alloc)
        /*0020*/ 	.word	0x00000000


	//----- nvinfo : EIATTR_FRAME_SIZE
	.align		4
.L_8:
        /*0024*/ 	.byte	0x04, 0x11
        /*0026*/ 	.short	(.L_10 - .L_9)
	.align		4
.L_9:
        /*0028*/ 	.word	index@($__internal_0_$__cuda_sm10x_tcgen05_guardrail_trap_col_being_dealloced_not_returned_by_alloc)
        /*002c*/ 	.word	0x00000000


	//----- nvinfo : EIATTR_FRAME_SIZE
	.align		4
.L_10:
        /*0030*/ 	.byte	0x04, 0x11
        /*0032*/ 	.short	(.L_12 - .L_11)
	.align		4
.L_11:
        /*0034*/ 	.word	index@(gluon_tcgen05)
        /*0038*/ 	.word	0x00000000


	//----- nvinfo : EIATTR_MIN_STACK_SIZE
	.align		4
.L_12:
        /*003c*/ 	.byte	0x04, 0x12
        /*003e*/ 	.short	(.L_14 - .L_13)
	.align		4
.L_13:
        /*0040*/ 	.word	index@(gluon_tcgen05)
        /*0044*/ 	.word	0x00000000
.L_14:


//--------------------- .nv.info.gluon_tcgen05    --------------------------
	.section	.nv.info.gluon_tcgen05,"",@"SHT_CUDA_INFO"
	.sectionflags	@""
	.align	4


	//----- nvinfo : EIATTR_CUDA_API_VERSION
	.align		4
        /*0000*/ 	.byte	0x04, 0x37
        /*0002*/ 	.short	(.L_16 - .L_15)
.L_15:
        /*0004*/ 	.word	0x00000081


	//----- nvinfo : EIATTR_KPARAM_INFO
	.align		4
.L_16:
        /*0008*/ 	.byte	0x04, 0x17
        /*000a*/ 	.short	(.L_18 - .L_17)
.L_17:
        /*000c*/ 	.word	0x00000000
        /*0010*/ 	.short	0x000a
        /*0012*/ 	.short	0x0048
        /*0014*/ 	.byte	0x00, 0xf4, 0x21, 0x00


	//----- nvinfo : EIATTR_KPARAM_INFO
	.align		4
.L_18:
        /*0018*/ 	.byte	0x04, 0x17
        /*001a*/ 	.short	(.L_20 - .L_19)
.L_19:
        /*001c*/ 	.word	0x00000000
        /*0020*/ 	.short	0x0009
        /*0022*/ 	.short	0x0040
        /*0024*/ 	.byte	0x00, 0xf4, 0x21, 0x00


	//----- nvinfo : EIATTR_KPARAM_INFO
	.align		4
.L_20:
        /*0028*/ 	.byte	0x04, 0x17
        /*002a*/ 	.short	(.L_22 - .L_21)
.L_21:
        /*002c*/ 	.word	0x00000000
        /*0030*/ 	.short	0x0008
        /*0032*/ 	.short	0x0038
        /*0034*/ 	.byte	0x00, 0xf0, 0x21, 0x00


	//----- nvinfo : EIATTR_KPARAM_INFO
	.align		4
.L_22:
        /*0038*/ 	.byte	0x04, 0x17
        /*003a*/ 	.short	(.L_24 - .L_23)
.L_23:
        /*003c*/ 	.word	0x00000000
        /*0040*/ 	.short	0x0007
        /*0042*/ 	.short	0x0030
        /*0044*/ 	.byte	0x00, 0xf0, 0x21, 0x00


	//----- nvinfo : EIATTR_KPARAM_INFO
	.align		4
.L_24:
        /*0048*/ 	.byte	0x04, 0x17
        /*004a*/ 	.short	(.L_26 - .L_25)
.L_25:
        /*004c*/ 	.word	0x00000000
        /*0050*/ 	.short	0x0006
        /*0052*/ 	.short	0x0028
        /*0054*/ 	.byte	0x00, 0xf0, 0x21, 0x00


	//----- nvinfo : EIATTR_KPARAM_INFO
	.align		4
.L_26:
        /*0058*/ 	.byte	0x04, 0x17
        /*005a*/ 	.short	(.L_28 - .L_27)
.L_27:
        /*005c*/ 	.word	0x00000000
        /*0060*/ 	.short	0x0005
        /*0062*/ 	.short	0x0020
        /*0064*/ 	.byte	0x00, 0xf0, 0x11, 0x00


	//----- nvinfo : EIATTR_KPARAM_INFO
	.align		4
.L_28:
        /*0068*/ 	.byte	0x04, 0x17
        /*006a*/ 	.short	(.L_30 - .L_29)
.L_29:
        /*006c*/ 	.word	0x00000000
        /*0070*/ 	.short	0x0004
        /*0072*/ 	.short	0x001c
        /*0074*/ 	.byte	0x00, 0xf0, 0x11, 0x00


	//----- nvinfo : EIATTR_KPARAM_INFO
	.align		4
.L_30:
        /*0078*/ 	.byte	0x04, 0x17
        /*007a*/ 	.short	(.L_32 - .L_31)
.L_31:
        /*007c*/ 	.word	0x00000000
        /*0080*/ 	.short	0x0003
        /*0082*/ 	.short	0x0018
        /*0084*/ 	.byte	0x00, 0xf0, 0x11, 0x00


	//----- nvinfo : EIATTR_KPARAM_INFO
	.align		4
.L_32:
        /*0088*/ 	.byte	0x04, 0x17
        /*008a*/ 	.short	(.L_34 - .L_33)
.L_33:
        /*008c*/ 	.word	0x00000000
        /*0090*/ 	.short	0x0002
        /*0092*/ 	.short	0x0010
        /*0094*/ 	.byte	0x00, 0xf4, 0x21, 0x00


	//----- nvinfo : EIATTR_KPARAM_INFO
	.align		4
.L_34:
        /*0098*/ 	.byte	0x04, 0x17
        /*009a*/ 	.short	(.L_36 - .L_35)
.L_35:
        /*009c*/ 	.word	0x00000000
        /*00a0*/ 	.short	0x0001
        /*00a2*/ 	.short	0x0008
        /*00a4*/ 	.byte	0x00, 0xf4, 0x21, 0x00


	//----- nvinfo : EIATTR_KPARAM_INFO
	.align		4
.L_36:
        /*00a8*/ 	.byte	0x04, 0x17
        /*00aa*/ 	.short	(.L_38 - .L_37)
.L_37:
        /*00ac*/ 	.word	0x00000000
        /*00b0*/ 	.short	0x0000
        /*00b2*/ 	.short	0x0000
        /*00b4*/ 	.byte	0x00, 0xf4, 0x21, 0x00


	//----- nvinfo : EIATTR_AT_ENTRY_FRAGMENTS
	.align		4
.L_38:
        /*00b8*/ 	.byte	0x04, 0x4f
        /*00ba*/ 	.short	(.L_40 - .L_39)


	//   ....[0]....
.L_39:
        /*00bc*/ 	.word	0x00000004


	//----- nvinfo : EIATTR_RESERVED_SMEM_USED
	.align		4
.L_40:
        /*00c0*/ 	.byte	0x01, 0x41
	.zero		2


	//----- nvinfo : EIATTR_SPARSE_MMA_MASK
	.align		4
        /*00c4*/ 	.byte	0x03, 0x50
        /*00c6*/ 	.short	0x0000


	//----- nvinfo : EIATTR_TCGEN05_1CTA_USED
	.align		4
        /*00c8*/ 	.byte	0x01, 0x51
	.zero		2


	//----- nvinfo : EIATTR_MAXREG_COUNT
	.align		4
        /*00cc*/ 	.byte	0x03, 0x1b
        /*00ce*/ 	.short	0x00ff


	//----- nvinfo : EIATTR_NUM_BARRIERS
	.align		4
        /*00d0*/ 	.byte	0x02, 0x4c
        /*00d2*/ 	.byte	0x01
	.zero		1


	//----- nvinfo : EIATTR_INT_WARP_WIDE_INSTR_OFFSETS
	.align		4
        /*00d4*/ 	.byte	0x04, 0x31
        /*00d6*/ 	.short	(.L_42 - .L_41)


	//   ....[0]....
.L_41:
        /*00d8*/ 	.word	0x00001750


	//   ....[1]....
        /*00dc*/ 	.word	0x00001770


	//   ....[2]....
        /*00e0*/ 	.word	0x000017f0


	//   ....[3]....
        /*00e4*/ 	.word	0x00001b00


	//   ....[4]....
        /*00e8*/ 	.word	0x00001b50


	//   ....[5]....
        /*00ec*/ 	.word	0x00001b60


	//   ....[6]....
        /*00f0*/ 	.word	0x00001b90


	//   ....[7]....
        /*00f4*/ 	.word	0x00001f90


	//   ....[8]....
        /*00f8*/ 	.word	0x00001fa0


	//   ....[9]....
        /*00fc*/ 	.word	0x00002120


	//   ....[10]....
        /*0100*/ 	.word	0x00002190


	//   ....[11]....
        /*0104*/ 	.word	0x000021a0


	//   ....[12]....
        /*0108*/ 	.word	0x000021e0


	//   ....[13]....
        /*010c*/ 	.word	0x00002690


	//   ....[14]....
        /*0110*/ 	.word	0x000026a0


	//   ....[15]....
        /*0114*/ 	.word	0x00002990


	//   ....[16]....
        /*0118*/ 	.word	0x000029a0


	//   ....[17]....
        /*011c*/ 	.word	0x00002e90


	//   ....[18]....
        /*0120*/ 	.word	0x00002ee0


	//----- nvinfo : EIATTR_COOP_GROUP_MASK_REGIDS
	.align		4
.L_42:
        /*0124*/ 	.byte	0x04, 0x29
        /*0126*/ 	.short	(.L_44 - .L_43)


	//   ....[0]....
.L_43:
        /*0128*/ 	.word	0xffffffff


	//   ....[1]....
        /*012c*/ 	.word	0xffffffff


	//   ....[2]....
        /*0130*/ 	.word	0xffffffff


	//   ....[3]....
        /*0134*/ 	.word	0xffffffff


	//   ....[4]....
        /*0138*/ 	.word	0xffffffff


	//   ....[5]....
        /*013c*/ 	.word	0xffffffff


	//   ....[6]....
        /*0140*/ 	.word	0xffffffff


	//   ....[7]....
        /*0144*/ 	.word	0xffffffff


	//   ....[8]....
        /*0148*/ 	.word	0xffffffff


	//   ....[9]....
        /*014c*/ 	.word	0xffffffff


	//----- nvinfo : EIATTR_COOP_GROUP_INSTR_OFFSETS
	.align		4
.L_44:
        /*0150*/ 	.byte	0x04, 0x28
        /*0152*/ 	.short	(.L_46 - .L_45)


	//   ....[0]....
.L_45:
        /*0154*/ 	.word	0x00000050


	//   ....[1]....
        /*0158*/ 	.word	0x00000310


	//   ....[2]....
        /*015c*/ 	.word	0x00000500


	//   ....[3]....
        /*0160*/ 	.word	0x000009a0


	//   ....[4]....
        /*0164*/ 	.word	0x00000ae0


	//   ....[5]....
        /*0168*/ 	.word	0x00000fe0


	//   ....[6]....
        /*016c*/ 	.word	0x00001120


	//   ....[7]....
        /*0170*/ 	.word	0x00001610


	//   ....[8]....
        /*0174*/ 	.word	0x00002d20


	//   ....[9]....
        /*0178*/ 	.word	0x00002f90


	//----- nvinfo : EIATTR_VRC_CTA_INIT_COUNT
	.align		4
.L_46:
        /*017c*/ 	.byte	0x02, 0x4a
        /*017e*/ 	.byte	0x80
	.zero		1


	//----- nvinfo : EIATTR_MBARRIER_INSTR_OFFSETS
	.align		4
        /*0180*/ 	.byte	0x04, 0x39
        /*0182*/ 	.short	(.L_48 - .L_47)


	//   ....[0]....
.L_47:
        /*0184*/ 	.word	0x00001810
        /*0188*/ 	.word	0x000000ff
        /*018c*/ 	.word	0x00024000
        /*0190*/ 	.short	0x0100
        /*0192*/ 	.byte	0x08
	.zero		1


	//   ....[1]....
        /*0194*/ 	.word	0x00001820
        /*0198*/ 	.word	0x000000ff
        /*019c*/ 	.word	0x00024020
        /*01a0*/ 	.short	0x0100
        /*01a2*/ 	.byte	0x08
	.zero		1


	//   ....[2]....
        /*01a4*/ 	.word	0x000018d0
        /*01a8*/ 	.word	0x000000ff
        /*01ac*/ 	.word	0x00024008
        /*01b0*/ 	.short	0x0100
        /*01b2*/ 	.byte	0x08
	.zero		1


	//   ....[3]....
        /*01b4*/ 	.word	0x000018e0
        /*01b8*/ 	.word	0x000000ff
        /*01bc*/ 	.word	0x00024028
        /*01c0*/ 	.short	0x0100
        /*01c2*/ 	.byte	0x08
	.zero		1


	//   ....[4]....
        /*01c4*/ 	.word	0x000019f0
        /*01c8*/ 	.word	0x000000ff
        /*01cc*/ 	.word	0x00024010
        /*01d0*/ 	.short	0x0100
        /*01d2*/ 	.byte	0x08
	.zero		1


	//   ....[5]....
        /*01d4*/ 	.word	0x00001a00
        /*01d8*/ 	.word	0x000000ff
        /*01dc*/ 	.word	0x00024030
        /*01e0*/ 	.short	0x0100
        /*01e2*/ 	.byte	0x08
	.zero		1


	//   ....[6]....
        /*01e4*/ 	.word	0x00001c00
        /*01e8*/ 	.word	0x000000ff
        /*01ec*/ 	.word	0x00024000
        /*01f0*/ 	.short	0x010a
        /*01f2*/ 	.byte	0x08
	.zero		1


	//   ....[7]....
        /*01f4*/ 	.word	0x00001ff0
        /*01f8*/ 	.word	0x000000ff
        /*01fc*/ 	.word	0x00024020
        /*0200*/ 	.short	0x010a
        /*0202*/ 	.byte	0x08
	.zero		1


	//   ....[8]....
        /*0204*/ 	.word	0x00002250
        /*0208*/ 	.word	0x000000ff
        /*020c*/ 	.word	0x00024000
        /*0210*/ 	.short	0x010a
        /*0212*/ 	.byte	0x2a
	.zero		1


	//   ....[9]....
        /*0214*/ 	.word	0x000026e0
        /*0218*/ 	.word	0x000000ff
        /*021c*/ 	.word	0x00024020
        /*0220*/ 	.short	0x010a
        /*0222*/ 	.byte	0x2a
	.zero		1


	//   ....[10]....
        /*0224*/ 	.word	0x000027b0
        /*0228*/ 	.word	0x000000ff
        /*022c*/ 	.word	0x00024000
        /*0230*/ 	.short	0x0108
        /*0232*/ 	.byte	0x08
	.zero		1


	//   ....[11]....
        /*0234*/ 	.word	0x000027c0
        /*0238*/ 	.word	0x000000ff
        /*023c*/ 	.word	0x00024020
        /*0240*/ 	.short	0x0108
        /*0242*/ 	.byte	0x08
	.zero		1


	//   ....[12]....
        /*0244*/ 	.word	0x00002810
        /*0248*/ 	.word	0x000000ff
        /*024c*/ 	.word	0x00024008
        /*0250*/ 	.short	0x0108
        /*0252*/ 	.byte	0x08
	.zero		1


	//   ....[13]....
        /*0254*/ 	.word	0x00002820
        /*0258*/ 	.word	0x000000ff
        /*025c*/ 	.word	0x00024028
        /*0260*/ 	.short	0x0108
        /*0262*/ 	.byte	0x08
	.zero		1


	//   ....[14]....
        /*0264*/ 	.word	0x00002870
        /*0268*/ 	.word	0x000000ff
        /*026c*/ 	.word	0x00024010
        /*0270*/ 	.short	0x0108
        /*0272*/ 	.byte	0x08
	.zero		1


	//   ....[15]....
        /*0274*/ 	.word	0x00002880
        /*0278*/ 	.word	0x000000ff
        /*027c*/ 	.word	0x00024030
        /*0280*/ 	.short	0x0108
        /*0282*/ 	.byte	0x08
	.zero		1


	//   ....[16]....
        /*0284*/ 	.word	0x00002fb0
        /*0288*/ 	.word	0x000000ff
        /*028c*/ 	.word	0x00024000
        /*0290*/ 	.short	0x010a
        /*0292*/ 	.byte	0x08
	.zero		1


	//   ....[17]....
        /*0294*/ 	.word	0x00002fe0
        /*0298*/ 	.word	0x000000ff
        /*029c*/ 	.word	0x00024020
        /*02a0*/ 	.short	0x010a
        /*02a2*/ 	.byte	0x08
	.zero		1


	//   ....[18]....
        /*02a4*/ 	.word	0x00003010
        /*02a8*/ 	.word	0x000000ff
        /*02ac*/ 	.word	0x00024000
        /*02b0*/ 	.short	0x010a
        /*02b2*/ 	.byte	0x2a
	.zero		1


	//   ....[19]....
        /*02b4*/ 	.word	0x00003040
        /*02b8*/ 	.word	0x000000ff
        /*02bc*/ 	.word	0x00024020
        /*02c0*/ 	.short	0x010a
        /*02c2*/ 	.byte	0x2a
	.zero		1


	//----- nvinfo : EIATTR_NUM_MBARRIERS
	.align		4
.L_48:
        /*02c4*/ 	.byte	0x03, 0x38
        /*02c6*/ 	.short	0x0006


	//----- nvinfo : EIATTR_EXIT_INSTR_OFFSETS
	.align		4
        /*02c8*/ 	.byte	0x04, 0x1c
        /*02ca*/ 	.short	(.L_50 - .L_49)


	//   ....[0]....
.L_49:
        /*02cc*/ 	.word	0x00002fa0


	//----- nvinfo : EIATTR_REQNTID
	.align		4
.L_50:
        /*02d0*/ 	.byte	0x04, 0x10
        /*02d2*/ 	.short	(.L_52 - .L_51)
.L_51:
        /*02d4*/ 	.word	0x00000080
        /*02d8*/ 	.word	0x00000001
        /*02dc*/ 	.word	0x00000001


	//----- nvinfo : EIATTR_CRS_STACK_SIZE
	.align		4
.L_52:
        /*02e0*/ 	.byte	0x04, 0x1e
        /*02e2*/ 	.short	(.L_54 - .L_53)
.L_53:
        /*02e4*/ 	.word	0x00000000


	//----- nvinfo : EIATTR_CBANK_PARAM_SIZE
	.align		4
.L_54:
        /*02e8*/ 	.byte	0x03, 0x19
        /*02ea*/ 	.short	0x0050


	//----- nvinfo : EIATTR_PARAM_CBANK
	.align		4
        /*02ec*/ 	.byte	0x04, 0x0a
        /*02ee*/ 	.short	(.L_56 - .L_55)
	.align		4
.L_55:
        /*02f0*/ 	.word	index@(.nv.constant0.gluon_tcgen05)
        /*02f4*/ 	.short	0x0380
        /*02f6*/ 	.short	0x0050


	//----- nvinfo : EIATTR_SW_WAR
	.align		4
.L_56:
        /*02f8*/ 	.byte	0x04, 0x36
        /*02fa*/ 	.short	(.L_58 - .L_57)
.L_57:
        /*02fc*/ 	.word	0x00000008
.L_58:


//--------------------- .nv.compat                --------------------------
	.section	.nv.compat,"",@"SHT_CUDA_COMPAT_INFO"
	.align	4
        /*0000*/ 	.byte	0x02, 0x02, 0x02, 0x00, 0x02, 0x05, 0x05, 0x00, 0x02, 0x03, 0x03, 0x00, 0x02, 0x06, 0x01, 0x00


//--------------------- .nv.callgraph             --------------------------
	.section	.nv.callgraph,"",@"SHT_CUDA_CALLGRAPH"
	.align	4
	.sectionentsize	8
	.align		4
        /*0000*/ 	.word	0x00000000
	.align		4
        /*0004*/ 	.word	0xffffffff
	.align		4
        /*0008*/ 	.word	0x00000000
	.align		4
        /*000c*/ 	.word	0xfffffffe
	.align		4
        /*0010*/ 	.word	0x00000000
	.align		4
        /*0014*/ 	.word	0xfffffffd
	.align		4
        /*0018*/ 	.word	0x00000000
	.align		4
        /*001c*/ 	.word	0xfffffffc


//--------------------- .text.gluon_tcgen05       --------------------------
	.section	.text.gluon_tcgen05,"ax",@progbits
	.align	128
        .global         gluon_tcgen05
        .type           gluon_tcgen05,@function
        .size           gluon_tcgen05,(.L_x_81 - gluon_tcgen05)
        .other          gluon_tcgen05,@"STO_CUDA_ENTRY STV_DEFAULT"
gluon_tcgen05:
.text.gluon_tcgen05:
[----:B------:R-:W1:Y:S01]  /*0000*/  LDC R1, c[0x0][0x37c] ;  /* 0x0000df00ff017b82 */ /* 0x000e620000000800 */
[----:B------:R-:W2:Y:S02]  /*0010*/  S2R R0, SR_TID.X ;  /* 0x0000000000007919 */ /* 0x000ea40000002100 */
[----:B--2---:R-:W-:-:S13]  /*0020*/  ISETP.GE.U32.AND P2, PT, R0, 0x20, PT ;  /* 0x000000200000780c */ /* 0x004fda0003f46070 */
[----:B------:R-:W-:Y:S05]  /*0030*/  @P2 BRA `(.L_x_0) ;  /* 0x0000000000b82947 */ /* 0x000fea0003800000 */
[----:B------:R-:W2:Y:S01]  /*0040*/  S2UR UR6, SR_CgaCtaId ;  /* 0x00000000000679c3 */ /* 0x000ea20000008800 */
[----:B------:R-:W-:Y:S01]  /*0050*/  NOP ;  /* 0x0000000000007918 */ /* 0x000fe20000000000 */
[----:B------:R-:W-:Y:S02]  /*0060*/  UMOV UR4, 0x40 ;  /* 0x0000004000047882 */ /* 0x000fe40000000000 */
[----:B--2---:R-:W-:-:S09]  /*0070*/  ULEA UR4, UR6, UR4, 0x18 ;  /* 0x0000000406047291 */ /* 0x004fd2000f8ec0ff */
[----:B------:R-:W2:Y:S01]  /*0080*/  LDS.U8 R2, [UR4] ;  /* 0x00000004ff027984 */ /* 0x000ea20008000000 */
[----:B------:R-:W-:Y:S02]  /*0090*/  UMOV UR4, 0x400 ;  /* 0x0000040000047882 */ /* 0x000fe40000000000 */
[----:B------:R-:W-:Y:S01]  /*00a0*/  ULEA UR4, UR6, UR4, 0x18 ;  /* 0x0000000406047291 */ /* 0x000fe2000f8ec0ff */
[----:B--2---:R-:W-:-:S13]  /*00b0*/  ISETP.NE.AND P0, PT, R2, RZ, PT ;  /* 0x000000ff0200720c */ /* 0x004fda0003f05270 */
[----:B------:R-:W-:Y:S05]  /*00c0*/  @P0 BRA `(.L_x_1) ;  /* 0x00000000007c0947 */ /* 0x000fea0003800000 */
[----:B------:R-:W-:-:S13]  /*00d0*/  ELECT P0, URZ, PT ;  /* 0x0000000000ff782f */ /* 0x000fda0003800000 */
[----:B------:R-:W-:Y:S05]  /*00e0*/  @!P0 BRA `(.L_x_2) ;  /* 0x0000000000848947 */ /* 0x000fea0003800000 */
[----:B------:R-:W-:Y:S01]  /*00f0*/  UMOV UR5, 0x2 ;  /* 0x0000000200057882 */ /* 0x000fe20000000000 */
[----:B------:R-:W-:Y:S02]  /*0100*/  IMAD.MOV.U32 R5, RZ, RZ, 0x1 ;  /* 0x00000001ff057424 */ /* 0x000fe400078e00ff */
[----:B------:R-:W-:Y:S02]  /*0110*/  IMAD.MOV.U32 R3, RZ, RZ, 0x3 ;  /* 0x00000003ff037424 */ /* 0x000fe400078e00ff */
[----:B------:R-:W-:Y:S04]  /*0120*/  DEPBAR.LE SB2, 0x36 ;  /* 0x0000ad800000791a */ /* 0x000fe80000000000 */
[----:B------:R-:W2:Y:S02]  /*0130*/  UTCATOMSWS.FIND_AND_SET.ALIGN UP0, UR5, UR5 ;  /* 0x00000005000575e3 */ /* 0x000ea40008000800 */
[----:B--2---:R-:W-:-:S04]  /*0140*/  PLOP3.LUT P0, PT, PT, PT, UP0, 0x80, 0x8 ;  /* 0x000000000008781c */ /* 0x004fc80003f0f008 */
[----:B------:R-:W-:-:S04]  /*0150*/  SEL R2, RZ, 0xffffffff, !P0 ;  /* 0xffffffffff027807 */ /* 0x000fc80004000000 */
[----:B------:R-:W-:Y:S01]  /*0160*/  ISETP.NE.AND P0, PT, R2, RZ, PT ;  /* 0x000000ff0200720c */ /* 0x000fe20003f05270 */
[----:B------:R-:W-:-:S12]  /*0170*/  IMAD.U32 R2, RZ, RZ, UR5 ;  /* 0x00000005ff027e24 */ /* 0x000fd8000f8e00ff */
[----:B------:R-:W-:Y:S05]  /*0180*/  @P0 BRA `(.L_x_3) ;  /* 0x0000000000240947 */ /* 0x000fea0003800000 */
.L_x_4:
[----:B------:R-:W-:Y:S05]  /*0190*/  NANOSLEEP 0x64 ;  /* 0x000000640000795d */ /* 0x000fea0003800000 */
[----:B------:R-:W-:-:S05]  /*01a0*/  UMOV UR5, 0x2 ;  /* 0x0000000200057882 */ /* 0x000fca0000000000 */
[----:B------:R-:W-:Y:S04]  /*01b0*/  DEPBAR.LE SB2, 0x36 ;  /* 0x0000ad800000791a */ /* 0x000fe80000000000 */
[----:B------:R-:W2:Y:S02]  /*01c0*/  UTCATOMSWS.FIND_AND_SET.ALIGN UP0, UR5, UR5 ;  /* 0x00000005000575e3 */ /* 0x000ea40008000800 */
[----:B--2---:R-:W-:-:S04]  /*01d0*/  PLOP3.LUT P0, PT, PT, PT, UP0, 0x80, 0x8 ;  /* 0x000000000008781c */ /* 0x004fc80003f0f008 */
[----:B------:R-:W-:-:S04]  /*01e0*/  SEL R2, RZ, 0xffffffff, !P0 ;  /* 0xffffffffff027807 */ /* 0x000fc80004000000 */
[----:B------:R-:W-:Y:S01]  /*01f0*/  ISETP.NE.AND P0, PT, R2, RZ, PT ;  /* 0x000000ff0200720c */ /* 0x000fe20003f05270 */
[----:B------:R-:W-:-:S12]  /*0200*/  IMAD.U32 R2, RZ, RZ, UR5 ;  /* 0x00000005ff027e24 */ /* 0x000fd8000f8e00ff */
[----:B------:R-:W-:Y:S05]  /*0210*/  @!P0 BRA `(.L_x_4) ;  /* 0xfffffffc00dc8947 */ /* 0x000fea000383ffff */
.L_x_3:
[C---:B------:R-:W-:Y:S01]  /*0220*/  VIADD R4, R2.reuse, 0x10 ;  /* 0x0000001002047836 */ /* 0x040fe20000000000 */
[----:B------:R-:W-:Y:S01]  /*0230*/  UMOV UR5, 0x50 ;  /* 0x0000005000057882 */ /* 0x000fe20000000000 */
[----:B------:R-:W-:Y:S01]  /*0240*/  SHF.L.U32 R3, R3, R2, RZ ;  /* 0x0000000203037219 */ /* 0x000fe200000006ff */
[----:B------:R-:W-:Y:S01]  /*0250*/  ULEA UR5, UR6, UR5, 0x18 ;  /* 0x0000000506057291 */ /* 0x000fe2000f8ec0ff */
[----:B------:R-:W-:Y:S01]  /*0260*/  IMAD.SHL.U32 R2, R2, 0x20, RZ ;  /* 0x0000002002027824 */ /* 0x000fe200078e00ff */
[----:B------:R-:W-:-:S04]  /*0270*/  SHF.L.U32 R4, R5, R4, RZ ;  /* 0x0000000405047219 */ /* 0x000fc800000006ff */
[----:B------:R-:W-:-:S05]  /*0280*/  LOP3.LUT R3, R4, R3, RZ, 0xfc, !PT ;  /* 0x0000000304037212 */ /* 0x000fca00078efcff */
[----:B------:R2:W-:Y:S04]  /*0290*/  ATOMS.OR RZ, [UR5], R3 ;  /* 0x00000003ffff798c */ /* 0x0005e8000b000005 */
[----:B------:R2:W-:Y:S01]  /*02a0*/  STS [UR4], R2 ;  /* 0x00000002ff007988 */ /* 0x0005e20008000804 */
[----:B------:R-:W-:Y:S05]  /*02b0*/  BRA `(.L_x_2) ;  /* 0x0000000000107947 */ /* 0x000fea0003800000 */
.L_x_1:
[----:B------:R-:W-:Y:S01]  /*02c0*/  IMAD.MOV.U32 R3, RZ, RZ, -0x1 ;  /* 0xffffffffff037424 */ /* 0x000fe200078e00ff */
[----:B------:R-:W-:-:S04]  /*02d0*/  MOV R2, 0x300 ;  /* 0x0000030000027802 */ /* 0x000fc80000000f00 */
[----:B------:R2:W-:Y:S03]  /*02e0*/  STS [UR4], R3 ;  /* 0x00000003ff007988 */ /* 0x0005e60008000804 */
[----:B-12---:R-:W-:Y:S05]  /*02f0*/  CALL.REL.NOINC `($__internal_1_$__cuda_sm10x_tcgen05_guardrail_trap_phase_invalid_during_alloc) ;  /* 0x0000002c00687944 */ /* 0x006fea0003c00000 */
.L_x_2:
[----:B------:R-:W-:Y:S05]  /*0300*/  WARPSYNC.ALL ;  /* 0x0000000000007948 */ /* 0x000fea0003800000 */
[----:B------:R-:W-:Y:S01]  /*0310*/  NOP ;  /* 0x0000000000007918 */ /* 0x000fe20000000000 */
.L_x_0:
[----:B------:R-:W3:Y:S08]  /*0320*/  S2UR UR4, SR_CgaCtaId ;  /* 0x00000000000479c3 */ /* 0x000ef00000008800 */
[----:B------:R-:W-:Y:S01]  /*0330*/  BAR.SYNC.DEFER_BLOCKING 0x0 ;  /* 0x0000000000007b1d */ /* 0x000fe20000010000 */
[----:B------:R-:W-:-:S05]  /*0340*/  LOP3.LUT R68, R0, 0x7f, RZ, 0xc0, !PT ;  /* 0x0000007f00447812 */ /* 0x000fca00078ec0ff */
[----:B------:R-:W-:Y:S02]  /*0350*/  UMOV UR8, 0x400 ;  /* 0x0000040000087882 */ /* 0x000fe40000000000 */
[----:B--2---:R-:W2:Y:S08]  /*0360*/  LDC R3, c[0x0][0x398] ;  /* 0x0000e600ff037b82 */ /* 0x004eb00000000800 */
[----:B------:R-:W4:Y:S01]  /*0370*/  LDC R10, c[0x0][0x3a0] ;  /* 0x0000e800ff0a7b82 */ /* 0x000f220000000800 */
[----:B---3--:R-:W-:-:S07]  /*0380*/  ULEA UR8, UR4, UR8, 0x18 ;  /* 0x0000000804087291 */ /* 0x008fce000f8ec0ff */
[----:B------:R-:W3:Y:S02]  /*0390*/  S2UR UR16, SR_CTAID.Y ;  /* 0x00000000001079c3 */ /* 0x000ee40000002600 */
[----:B------:R-:W5:Y:S06]  /*03a0*/  LDS R4, [UR8] ;  /* 0x00000008ff047984 */ /* 0x000f6c0008000800 */
[----:B------:R-:W-:Y:S06]  /*03b0*/  BAR.SYNC.DEFER_BLOCKING 0x0 ;  /* 0x0000000000007b1d */ /* 0x000fec0000010000 */
[----:B------:R-:W-:Y:S05]  /*03c0*/  @P2 BRA `(.L_x_5) ;  /* 0x0000000000182947 */ /* 0x000fea0003800000 */
[----:B------:R-:W-:Y:S01]  /*03d0*/  ELECT P0, URZ, PT ;  /* 0x0000000000ff782f */ /* 0x000fe20003800000 */
[----:B------:R-:W-:Y:S01]  /*03e0*/  IMAD.MOV.U32 R2, RZ, RZ, 0x1 ;  /* 0x00000001ff027424 */ /* 0x000fe200078e00ff */
[----:B------:R-:W-:Y:S01]  /*03f0*/  UMOV UR5, 0x40 ;  /* 0x0000004000057882 */ /* 0x000fe20000000000 */
[----:B------:R-:W-:Y:S01]  /*0400*/  UVIRTCOUNT.DEALLOC.SMPOOL 0x80 ;  /* 0x000000800000784c */ /* 0x000fe20000000000 */
[----:B------:R-:W-:-:S09]  /*0410*/  ULEA UR5, UR4, UR5, 0x18 ;  /* 0x0000000504057291 */ /* 0x000fd2000f8ec0ff */
[----:B------:R5:W-:Y:S03]  /*0420*/  @P0 STS.U8 [UR5], R2 ;  /* 0x00000002ff000988 */ /* 0x000be60008000005 */
.L_x_5:
[----:B------:R-:W5:Y:S01]  /*0430*/  S2UR UR4, SR_CTAID.Z ;  /* 0x00000000000479c3 */ /* 0x000f620000002700 */
[----:B------:R-:W4:Y:S01]  /*0440*/  LDCU UR5, c[0x0][0x370] ;  /* 0x00006e00ff0577ac */ /* 0x000f220008000800 */
[C---:B------:R-:W-:Y:S01]  /*0450*/  ISETP.GE.U32.AND P0, PT, R68.reuse, 0x20, PT ;  /* 0x000000204400780c */ /* 0x040fe20003f06070 */
[----:B--2--5:R-:W-:Y:S01]  /*0460*/  VIADD R2, R3, 0xffffffff ;  /* 0xffffffff03027836 */ /* 0x024fe20000000000 */
[C---:B------:R-:W-:Y:S01]  /*0470*/  ISETP.NE.U32.AND P3, PT, R68.reuse, RZ, PT ;  /* 0x000000ff4400720c */ /* 0x040fe20003f65070 */
[----:B------:R-:W2:Y:S01]  /*0480*/  LDCU UR6, c[0x0][0x374] ;  /* 0x00006e80ff0677ac */ /* 0x000ea20008000800 */
[----:B------:R-:W-:Y:S01]  /*0490*/  LEA R11, R68, UR8, 0x2 ;  /* 0x00000008440b7c11 */ /* 0x000fe2000f8e10ff */
[----:B----4-:R-:W-:Y:S01]  /*04a0*/  VIADD R12, R10, 0xffffffff ;  /* 0xffffffff0a0c7836 */ /* 0x010fe20000000000 */
[----:B------:R-:W4:Y:S01]  /*04b0*/  S2UR UR13, SR_CTAID.X ;  /* 0x00000000000d79c3 */ /* 0x000f220000002500 */
[----:B------:R-:W5:Y:S01]  /*04c0*/  LDCU.64 UR14, c[0x0][0x3c0] ;  /* 0x00007800ff0e77ac */ /* 0x000f620008000a00 */
[----:B------:R-:W-:Y:S01]  /*04d0*/  R2UR UR12, R4 ;  /* 0x00000000040c72ca */ /* 0x000fe200000e0000 */
[----:B------:R-:W-:Y:S04]  /*04e0*/  BSSY.RECONVERGENT B0, `(.L_x_6) ;  /* 0x0000011000007945 */ /* 0x000fe80003800200 */
[----:B------:R3:W-:Y:S01]  /*04f0*/  @!P0 STS [R11], RZ ;  /* 0x000000ff0b008388 */ /* 0x0007e20000000800 */
[----:B------:R-:W-:-:S03]  /*0500*/  NOP ;  /* 0x0000000000007918 */ /* 0x000fc60000000000 */
[----:B------:R3:W-:Y:S02]  /*0510*/  @!P3 STS [UR8+0x24], R2 ;  /* 0x00002402ff00b988 */ /* 0x0007e40008000808 */
[----:B--23--:R-:W-:Y:S02]  /*0520*/  UIMAD UR4, UR4, UR6, UR16 ;  /* 0x00000006040472a4 */ /* 0x00cfe4000f8e0210 */
[----:B------:R2:W-:Y:S02]  /*0530*/  @!P3 STS [UR8+0x20], R12 ;  /* 0x0000200cff00b988 */ /* 0x0005e40008000808 */
[----:B----4-:R-:W-:-:S04]  /*0540*/  UIMAD UR4, UR4, UR5, UR13 ;  /* 0x00000005040472a4 */ /* 0x010fc8000f8e020d */
[----:B------:R-:W-:-:S04]  /*0550*/  UIMAD UR4, UR4, 0x180, URZ ;  /* 0x00000180040478a4 */ /* 0x000fc8000f8e02ff */
[----:B-----5:R-:W-:-:S04]  /*0560*/  UIADD3 UR10, UP0, UPT, UR4, UR14, URZ ;  /* 0x0000000e040a7290 */ /* 0x020fc8000ff1e0ff */
[----:B------:R-:W-:Y:S01]  /*0570*/  ULEA.HI.X.SX32 UR11, UR4, UR15, 0x1, UP0 ;  /* 0x0000000f040b7291 */ /* 0x000fe200080f0eff */
[----:B--2---:R-:W-:Y:S11]  /*0580*/  @P3 BRA `(.L_x_7) ;  /* 0x0000000000183947 */ /* 0x004ff60003800000 */
[----:B------:R-:W2:Y:S01]  /*0590*/  LDS R3, [UR8+0x8] ;  /* 0x00000808ff037984 */ /* 0x000ea20008000800 */
[----:B------:R-:W3:Y:S01]  /*05a0*/  LDC.64 R6, c[0x0][0x380] ;  /* 0x0000e000ff067b82 */ /* 0x000ee20000000a00 */
[----:B------:R-:W-:Y:S02]  /*05b0*/  IMAD.MOV.U32 R4, RZ, RZ, 0x70 ;  /* 0x00000070ff047424 */ /* 0x000fe400078e00ff */
[----:B---3--:R3:W-:Y:S03]  /*05c0*/  STS.64 [UR8], R6 ;  /* 0x00000006ff007988 */ /* 0x0087e60008000a08 */
[----:B--2---:R-:W-:-:S05]  /*05d0*/  LOP3.LUT R3, R3, 0x10, R4, 0xd8, !PT ;  /* 0x0000001003037812 */ /* 0x004fca00078ed804 */
[----:B------:R3:W-:Y:S02]  /*05e0*/  STS [UR8+0x8], R3 ;  /* 0x00000803ff007988 */ /* 0x0007e40008000808 */
.L_x_7:
[----:B------:R-:W-:Y:S05]  /*05f0*/  BSYNC.RECONVERGENT B0 ;  /* 0x0000000000007941 */ /* 0x000fea0003800200 */
.L_x_6:
[----:B------:R-:W-:Y:S04]  /*0600*/  BSSY.RECONVERGENT B0, `(.L_x_8) ;  /* 0x000000a000007945 */ /* 0x000fe80003800200 */
[----:B------:R-:W-:Y:S05]  /*0610*/  @P3 BRA `(.L_x_9) ;  /* 0x0000000000203947 */ /* 0x000fea0003800000 */
[----:B---3--:R-:W2:Y:S01]  /*0620*/  LDS R3, [UR8+0x34] ;  /* 0x00003408ff037984 */ /* 0x008ea20008000800 */
[----:B------:R-:W-:Y:S02]  /*0630*/  IMAD.MOV.U32 R4, RZ, RZ, 0x3f000000 ;  /* 0x3f000000ff047424 */ /* 0x000fe400078e00ff */
[----:B------:R-:W-:Y:S01]  /*0640*/  @!P3 IMAD.MOV.U32 R5, RZ, RZ, 0x7f ;  /* 0x0000007fff05b424 */ /* 0x000fe200078e00ff */
[----:B------:R-:W3:Y:S02]  /*0650*/  @!P3 LDS R6, [UR8+0x38] ;  /* 0x00003808ff06b984 */ /* 0x000ee40008000800 */
[----:B--2---:R-:W-:Y:S02]  /*0660*/  LOP3.LUT R3, R3, 0xff000000, R4, 0xb8, !PT ;  /* 0xff00000003037812 */ /* 0x004fe400078eb804 */
[----:B---3--:R-:W-:-:S03]  /*0670*/  @!P3 LOP3.LUT R4, R6, 0xff, R5, 0xb8, !PT ;  /* 0x000000ff0604b812 */ /* 0x008fc600078eb805 */
[----:B------:R2:W-:Y:S04]  /*0680*/  STS [UR8+0x34], R3 ;  /* 0x00003403ff007988 */ /* 0x0005e80008000808 */
[----:B------:R2:W-:Y:S02]  /*0690*/  @!P3 STS [UR8+0x38], R4 ;  /* 0x00003804ff00b988 */ /* 0x0005e40008000808 */
.L_x_9:
[----:B------:R-:W-:Y:S05]  /*06a0*/  BSYNC.RECONVERGENT B0 ;  /* 0x0000000000007941 */ /* 0x000fea0003800200 */
.L_x_8:
[----:B------:R-:W-:Y:S04]  /*06b0*/  BSSY.RECONVERGENT B0, `(.L_x_10) ;  /* 0x000000e000007945 */ /* 0x000fe80003800200 */
[----:B------:R-:W-:Y:S05]  /*06c0*/  @P3 BRA `(.L_x_11) ;  /* 0x0000000000303947 */ /* 0x000fea0003800000 */
[----:B--2---:R-:W2:Y:S01]  /*06d0*/  LDS R4, [UR8+0x34] ;  /* 0x00003408ff047984 */ /* 0x004ea20008000800 */
[----:B------:R-:W4:Y:S03]  /*06e0*/  LDC.64 R8, c[0x0][0x3a8] ;  /* 0x0000ea00ff087b82 */ /* 0x000f260000000a00 */
[----:B---3--:R-:W3:Y:S01]  /*06f0*/  LDS R3, [UR8+0x1c] ;  /* 0x00001c08ff037984 */ /* 0x008ee20008000800 */
[C---:B----4-:R-:W-:Y:S01]  /*0700*/  SHF.L.U64.HI R6, R8.reuse, 0x1, R9 ;  /* 0x0000000108067819 */ /* 0x050fe20000010209 */
[----:B------:R-:W-:-:S03]  /*0710*/  IMAD.SHL.U32 R5, R8, 0x2, RZ ;  /* 0x0000000208057824 */ /* 0x000fc600078e00ff */
[--C-:B------:R-:W-:Y:S02]  /*0720*/  SHF.R.U32.HI R8, RZ, 0x4, R6.reuse ;  /* 0x00000004ff087819 */ /* 0x100fe40000011606 */
[----:B------:R-:W-:-:S05]  /*0730*/  SHF.R.U64 R5, R5, 0x4, R6 ;  /* 0x0000000405057819 */ /* 0x000fca0000001206 */
[----:B------:R4:W-:Y:S01]  /*0740*/  STS [UR8+0xc], R5 ;  /* 0x00000c05ff007988 */ /* 0x0009e20008000808 */
[----:B--2---:R-:W-:Y:S02]  /*0750*/  LOP3.LUT R4, R4, 0x7, RZ, 0xb8, !PT ;  /* 0x0000000704047812 */ /* 0x004fe400078eb8ff */
[----:B---3--:R-:W-:-:S03]  /*0760*/  LOP3.LUT R3, R3, 0xf, R8, 0xb8, !PT ;  /* 0x0000000f03037812 */ /* 0x008fc600078eb808 */
[----:B------:R4:W-:Y:S04]  /*0770*/  STS [UR8+0x34], R4 ;  /* 0x00003404ff007988 */ /* 0x0009e80008000808 */
[----:B------:R4:W-:Y:S02]  /*0780*/  STS [UR8+0x1c], R3 ;  /* 0x00001c03ff007988 */ /* 0x0009e40008000808 */
.L_x_11:
[----:B------:R-:W-:Y:S05]  /*0790*/  BSYNC.RECONVERGENT B0 ;  /* 0x0000000000007941 */ /* 0x000fea0003800200 */
.L_x_10:
[----:B------:R-:W-:Y:S04]  /*07a0*/  BSSY.RECONVERGENT B1, `(.L_x_12) ;  /* 0x000001a000017945 */ /* 0x000fe80003800200 */
[----:B------:R-:W-:Y:S04]  /*07b0*/  BSSY.RELIABLE B0, `(.L_x_13) ;  /* 0x0000015000007945 */ /* 0x000fe80003800100 */
[----:B------:R-:W-:Y:S05]  /*07c0*/  @P3 BRA `(.L_x_14) ;  /* 0x0000000000203947 */ /* 0x000fea0003800000 */
[----:B--234-:R-:W2:Y:S02]  /*07d0*/  LDS R3, [UR8+0x34] ;  /* 0x00003408ff037984 */ /* 0x01cea40008000800 */
[----:B--2---:R-:W-:-:S05]  /*07e0*/  LOP3.LUT R3, R3, 0x38, RZ, 0xb8, !PT ;  /* 0x0000003803037812 */ /* 0x004fca00078eb8ff */
[----:B------:R2:W-:Y:S01]  /*07f0*/  STS [UR8+0x34], R3 ;  /* 0x00003403ff007988 */ /* 0x0005e20008000808 */
[----:B------:R-:W-:Y:S05]  /*0800*/  @P3 BRA `(.L_x_15) ;  /* 0x0000000000203947 */ /* 0x000fea0003800000 */
[----:B--2---:R-:W2:Y:S01]  /*0810*/  LDS R3, [UR8+0x8] ;  /* 0x00000808ff037984 */ /* 0x004ea20008000800 */
[----:B------:R-:W-:-:S05]  /*0820*/  IMAD.MOV.U32 R4, RZ, RZ, 0x780 ;  /* 0x00000780ff047424 */ /* 0x000fca00078e00ff */
[----:B--2---:R-:W-:-:S05]  /*0830*/  LOP3.LUT R3, R3, 0x300, R4, 0xd8, !PT ;  /* 0x0000030003037812 */ /* 0x004fca00078ed804 */
[----:B------:R5:W-:Y:S02]  /*0840*/  STS [UR8+0x8], R3 ;  /* 0x00000803ff007988 */ /* 0x000be40008000808 */
.L_x_14:
[----:B------:R-:W-:Y:S05]  /*0850*/  @P3 BRA `(.L_x_16) ;  /* 0x0000000000283947 */ /* 0x000fea0003800000 */
[----:B--2345:R-:W2:Y:S02]  /*0860*/  LDS R3, [UR8+0x8] ;  /* 0x00000808ff037984 */ /* 0x03cea40008000800 */
[----:B--2---:R-:W-:-:S05]  /*0870*/  LOP3.LUT R3, R3, 0x1800, RZ, 0xb8, !PT ;  /* 0x0000180003037812 */ /* 0x004fca00078eb8ff */
[----:B------:R3:W-:Y:S02]  /*0880*/  STS [UR8+0x8], R3 ;  /* 0x00000803ff007988 */ /* 0x0007e40008000808 */
.L_x_15:
[----:B------:R-:W-:Y:S05]  /*0890*/  @P3 BREAK.RELIABLE B0 ;  /* 0x0000000000003942 */ /* 0x000fea0003800100 */
[----:B------:R-:W-:Y:S05]  /*08a0*/  @P3 BRA `(.L_x_17) ;  /* 0x0000000000243947 */ /* 0x000fea0003800000 */
[----:B------:R-:W4:Y:S01]  /*08b0*/  LDS R4, [UR8+0x8] ;  /* 0x00000808ff047984 */ /* 0x000f220008000800 */
[----:B--23--:R-:W-:-:S05]  /*08c0*/  IMAD.MOV.U32 R3, RZ, RZ, 0x6000 ;  /* 0x00006000ff037424 */ /* 0x00cfca00078e00ff */
[----:B----4-:R-:W-:-:S04]  /*08d0*/  LOP3.LUT R3, R4, 0x6000, R3, 0xd8, !PT ;  /* 0x0000600004037812 */ /* 0x010fc800078ed803 */
[----:B------:R-:W-:-:S05]  /*08e0*/  LOP3.LUT R3, R3, 0x400000, RZ, 0xb8, !PT ;  /* 0x0040000003037812 */ /* 0x000fca00078eb8ff */
[----:B------:R2:W-:Y:S02]  /*08f0*/  STS [UR8+0x8], R3 ;  /* 0x00000803ff007988 */ /* 0x0005e40008000808 */
.L_x_16:
[----:B------:R-:W-:Y:S05]  /*0900*/  BSYNC.RELIABLE B0 ;  /* 0x0000000000007941 */ /* 0x000fea0003800100 */
.L_x_13:
[----:B--2345:R-:W2:Y:S02]  /*0910*/  @!P3 LDS R3, [UR8+0x8] ;  /* 0x00000808ff03b984 */ /* 0x03cea40008000800 */
[----:B--2---:R-:W-:-:S05]  /*0920*/  @!P3 LOP3.LUT R3, R3, 0x8000, RZ, 0xb8, !PT ;  /* 0x000080000303b812 */ /* 0x004fca00078eb8ff */
[----:B------:R4:W-:Y:S02]  /*0930*/  @!P3 STS [UR8+0x8], R3 ;  /* 0x00000803ff00b988 */ /* 0x0009e40008000808 */
.L_x_17:
[----:B------:R-:W-:Y:S05]  /*0940*/  BSYNC.RECONVERGENT B1 ;  /* 0x0000000000017941 */ /* 0x000fea0003800200 */
.L_x_12:
[----:B------:R-:W-:Y:S05]  /*0950*/  WARPSYNC.ALL ;  /* 0x0000000000007948 */ /* 0x000fea0003800000 */
[----:B------:R-:W-:Y:S01]  /*0960*/  NOP ;  /* 0x0000000000007918 */ /* 0x000fe20000000000 */
[----:B------:R-:W-:Y:S05]  /*0970*/  @P0 BRA `(.L_x_18) ;  /* 0x0000000000300947 */ /* 0x000fea0003800000 */
[----:B--234-:R-:W2:Y:S01]  /*0980*/  S2R R3, SR_LANEID ;  /* 0x0000000000037919 */ /* 0x01cea20000000000 */
[----:B------:R-:W-:Y:S05]  /*0990*/  WARPSYNC.ALL ;  /* 0x0000000000007948 */ /* 0x000fea0003800000 */
[----:B------:R-:W-:Y:S01]  /*09a0*/  NOP ;  /* 0x0000000000007918 */ /* 0x000fe20000000000 */
[----:B--2---:R-:W-:-:S05]  /*09b0*/  IMAD.SHL.U32 R3, R3, 0x4, RZ ;  /* 0x0000000403037824 */ /* 0x004fca00078e00ff */
[----:B------:R-:W2:Y:S01]  /*09c0*/  LDS R7, [R3+UR8] ;  /* 0x0000000803077984 */ /* 0x000ea20008000800 */
[----:B------:R-:W-:-:S05]  /*09d0*/  IADD3 R4, P1, PT, R3, UR10, RZ ;  /* 0x0000000a03047c10 */ /* 0x000fca000ff3e0ff */
[----:B------:R-:W-:-:S05]  /*09e0*/  IMAD.X R5, RZ, RZ, UR11, P1 ;  /* 0x0000000bff057e24 */ /* 0x000fca00088e06ff */
[----:B--2---:R5:W2:Y:S01]  /*09f0*/  ATOMG.E.EXCH.STRONG.GPU PT, RZ, [R4], R7 ;  /* 0x0000000704ff73a8 */ /* 0x004aa200041ee100 */
[----:B------:R-:W-:-:S04]  /*0a00*/  DEPBAR {5,4,3,2,1,0} ;  /* 0x0000003f0000791a */ /* 0x000fc80000000000 */
[----:B------:R-:W3:Y:S02]  /*0a10*/  CCTL.E.C.LDCU.IV.DEEP [UR10] ;  /* 0x000000000a007540 */ /* 0x000ee40009c08000 */
[----:B---3--:R5:W-:Y:S01]  /*0a20*/  UTMACCTL.IV [UR10] ;  /* 0x000000000a0079b9 */ /* 0x008be20008000000 */
[----:B------:R-:W-:Y:S01]  /*0a30*/  NOP ;  /* 0x0000000000007918 */ /* 0x000fe20000000000 */
.L_x_18:
[----:B------:R-:W-:Y:S05]  /*0a40*/  @P0 BRA `(.L_x_19) ;  /* 0x00000000000c0947 */ /* 0x000fea0003800000 */
[----:B------:R0:W-:Y:S01]  /*0a50*/  UTMACMDFLUSH ;  /* 0x00000000000079b7 */ /* 0x0001e20000000000 */
[----:B------:R-:W-:Y:S05]  /*0a60*/  @P0 BRA `(.L_x_19) ;  /* 0x0000000000040947 */ /* 0x000fea0003800000 */
[----:B------:R-:W-:-:S04]  /*0a70*/  DEPBAR.LE SB0, 0x0 ;  /* 0x000080000000791a */ /* 0x000fc80000000000 */
.L_x_19:
[----:B------:R-:W-:Y:S05]  /*0a80*/  WARPSYNC.ALL ;  /* 0x0000000000007948 */ /* 0x000fea0003800000 */
[----:B------:R-:W-:Y:S01]  /*0a90*/  NOP ;  /* 0x0000000000007918 */ /* 0x000fe20000000000 */
[----:B--2---:R-:W-:Y:S06]  /*0aa0*/  BAR.SYNC.DEFER_BLOCKING 0x0 ;  /* 0x0000000000007b1d */ /* 0x004fec0000010000 */
[----:B------:R-:W-:Y:S02]  /*0ab0*/  BSSY.RECONVERGENT B1, `(.L_x_20) ;  /* 0x000000b000017945 */ /* 0x000fe40003800200 */
[----:B------:R-:W-:Y:S06]  /*0ac0*/  BAR.SYNC.DEFER_BLOCKING 0x0 ;  /* 0x0000000000007b1d */ /* 0x000fec0000010000 */
[----:B------:R2:W-:Y:S01]  /*0ad0*/  @!P0 STS [R11], RZ ;  /* 0x000000ff0b008388 */ /* 0x0005e20000000800 */
[----:B------:R-:W-:Y:S01]  /*0ae0*/  NOP ;  /* 0x0000000000007918 */ /* 0x000fe20000000000 */
[----:B------:R-:W-:Y:S05]  /*0af0*/  @P3 BRA `(.L_x_21) ;  /* 0x0000000000183947 */ /* 0x000fea0003800000 */
[----:B---34-:R-:W3:Y:S01]  /*0b00*/  LDS R3, [UR8+0x8] ;  /* 0x00000808ff037984 */ /* 0x018ee20008000800 */
[----:B-----5:R-:W4:Y:S01]  /*0b10*/  LDC.64 R6, c[0x0][0x388] ;  /* 0x0000e200ff067b82 */ /* 0x020f220000000a00 */
[----:B------:R-:W-:Y:S02]  /*0b20*/  IMAD.MOV.U32 R4, RZ, RZ, 0x70 ;  /* 0x00000070ff047424 */ /* 0x000fe400078e00ff */
[----:B----4-:R4:W-:Y:S03]  /*0b30*/  STS.64 [UR8], R6 ;  /* 0x00000006ff007988 */ /* 0x0109e60008000a08 */
[----:B---3--:R-:W-:-:S05]  /*0b40*/  LOP3.LUT R3, R3, 0x10, R4, 0xd8, !PT ;  /* 0x0000001003037812 */ /* 0x008fca00078ed804 */
[----:B------:R4:W-:Y:S02]  /*0b50*/  STS [UR8+0x8], R3 ;  /* 0x00000803ff007988 */ /* 0x0009e40008000808 */
.L_x_21:
[----:B-----5:R-:W-:Y:S05]  /*0b60*/  BSYNC.RECONVERGENT B1 ;  /* 0x0000000000017941 */ /* 0x020fea0003800200 */
.L_x_20:
[----:B------:R-:W-:Y:S04]  /*0b70*/  BSSY.RECONVERGENT B2, `(.L_x_22) ;  /* 0x000000f000027945 */ /* 0x000fe80003800200 */
[----:B------:R-:W-:Y:S04]  /*0b80*/  BSSY.RELIABLE B1, `(.L_x_23) ;  /* 0x000000c000017945 */ /* 0x000fe80003800100 */
[----:B------:R-:W-:Y:S05]  /*0b90*/  @P3 BRA `(.L_x_24) ;  /* 0x0000000000283947 */ /* 0x000fea0003800000 */
[----:B---34-:R-:W3:Y:S01]  /*0ba0*/  LDS R3, [UR8+0x34] ;  /* 0x00003408ff037984 */ /* 0x018ee20008000800 */
[----:B------:R-:W-:Y:S01]  /*0bb0*/  IMAD.MOV.U32 R4, RZ, RZ, 0x3f000000 ;  /* 0x3f000000ff047424 */ /* 0x000fe200078e00ff */
[----:B------:R-:W-:Y:S05]  /*0bc0*/  @P3 BREAK.RELIABLE B1 ;  /* 0x0000000000013942 */ /* 0x000fea0003800100 */
[----:B---3--:R-:W-:-:S05]  /*0bd0*/  LOP3.LUT R3, R3, 0xff000000, R4, 0xb8, !PT ;  /* 0xff00000003037812 */ /* 0x008fca00078eb804 */
[----:B------:R3:W-:Y:S01]  /*0be0*/  STS [UR8+0x34], R3 ;  /* 0x00003403ff007988 */ /* 0x0007e20008000808 */
[----:B------:R-:W-:Y:S05]  /*0bf0*/  @P3 BRA `(.L_x_25) ;  /* 0x0000000000183947 */ /* 0x000fea0003800000 */
[----:B------:R-:W4:Y:S01]  /*0c00*/  LDS R4, [UR8+0x38] ;  /* 0x00003808ff047984 */ /* 0x000f220008000800 */
[----:B---3--:R-:W-:-:S05]  /*0c10*/  IMAD.MOV.U32 R3, RZ, RZ, 0x3f ;  /* 0x0000003fff037424 */ /* 0x008fca00078e00ff */
[----:B----4-:R-:W-:-:S05]  /*0c20*/  LOP3.LUT R3, R4, 0xff, R3, 0xb8, !PT ;  /* 0x000000ff04037812 */ /* 0x010fca00078eb803 */
[----:B------:R5:W-:Y:S02]  /*0c30*/  STS [UR8+0x38], R3 ;  /* 0x00003803ff007988 */ /* 0x000be40008000808 */
.L_x_24:
[----:B------:R-:W-:Y:S05]  /*0c40*/  BSYNC.RELIABLE B1 ;  /* 0x0000000000017941 */ /* 0x000fea0003800100 */
.L_x_23:
[----:B------:R2:W-:Y:S02]  /*0c50*/  @!P3 STS [UR8+0x20], R12 ;  /* 0x0000200cff00b988 */ /* 0x0005e40008000808 */
.L_x_25:
[----:B------:R-:W-:Y:S05]  /*0c60*/  BSYNC.RECONVERGENT B2 ;  /* 0x0000000000027941 */ /* 0x000fea0003800200 */
.L_x_22:
[----:B------:R-:W-:Y:S05]  /*0c70*/  WARPSYNC.ALL ;  /* 0x0000000000007948 */ /* 0x000fea0003800000 */
[----:B------:R-:W-:Y:S01]  /*0c80*/  NOP ;  /* 0x0000000000007918 */ /* 0x000fe20000000000 */
[----:B---345:R-:W3:Y:S01]  /*0c90*/  LDC R3, c[0x0][0x39c] ;  /* 0x0000e700ff037b82 */ /* 0x038ee20000000800 */
[----:B------:R-:W-:Y:S01]  /*0ca0*/  BSSY.RECONVERGENT B2, `(.L_x_26) ;  /* 0x0000010000027945 */ /* 0x000fe20003800200 */
[----:B---3--:R-:W-:-:S05]  /*0cb0*/  VIADD R3, R3, 0xffffffff ;  /* 0xffffffff03037836 */ /* 0x008fca0000000000 */
[----:B------:R3:W-:Y:S01]  /*0cc0*/  @!P3 STS [UR8+0x24], R3 ;  /* 0x00002403ff00b988 */ /* 0x0007e20008000808 */
[----:B------:R-:W-:Y:S05]  /*0cd0*/  @P3 BRA `(.L_x_27) ;  /* 0x0000000000303947 */ /* 0x000fea0003800000 */
[----:B------:R-:W4:Y:S01]  /*0ce0*/  LDS R5, [UR8+0x34] ;  /* 0x00003408ff057984 */ /* 0x000f220008000800 */
[----:B------:R-:W5:Y:S03]  /*0cf0*/  LDC.64 R6, c[0x0][0x3b0] ;  /* 0x0000ec00ff067b82 */ /* 0x000f660000000a00 */
[----:B------:R-:W2:Y:S01]  /*0d00*/  LDS R4, [UR8+0x1c] ;  /* 0x00001c08ff047984 */ /* 0x000ea20008000800 */
[C---:B-----5:R-:W-:Y:S01]  /*0d10*/  SHF.L.U64.HI R7, R6.reuse, 0x1, R7 ;  /* 0x0000000106077819 */ /* 0x060fe20000010207 */
[----:B------:R-:W-:-:S03]  /*0d20*/  IMAD.SHL.U32 R6, R6, 0x2, RZ ;  /* 0x0000000206067824 */ /* 0x000fc600078e00ff */
[--C-:B------:R-:W-:Y:S02]  /*0d30*/  SHF.R.U32.HI R9, RZ, 0x4, R7.reuse ;  /* 0x00000004ff097819 */ /* 0x100fe40000011607 */
[----:B------:R-:W-:-:S05]  /*0d40*/  SHF.R.U64 R6, R6, 0x4, R7 ;  /* 0x0000000406067819 */ /* 0x000fca0000001207 */
[----:B------:R5:W-:Y:S01]  /*0d50*/  STS [UR8+0xc], R6 ;  /* 0x00000c06ff007988 */ /* 0x000be20008000808 */
[----:B----4-:R-:W-:Y:S02]  /*0d60*/  LOP3.LUT R5, R5, 0x7, RZ, 0xb8, !PT ;  /* 0x0000000705057812 */ /* 0x010fe400078eb8ff */
[----:B--2---:R-:W-:-:S03]  /*0d70*/  LOP3.LUT R4, R4, 0xf, R9, 0xb8, !PT ;  /* 0x0000000f04047812 */ /* 0x004fc600078eb809 */
[----:B------:R5:W-:Y:S04]  /*0d80*/  STS [UR8+0x34], R5 ;  /* 0x00003405ff007988 */ /* 0x000be80008000808 */
[----:B------:R5:W-:Y:S02]  /*0d90*/  STS [UR8+0x1c], R4 ;  /* 0x00001c04ff007988 */ /* 0x000be40008000808 */
.L_x_27:
[----:B------:R-:W-:Y:S05]  /*0da0*/  BSYNC.RECONVERGENT B2 ;  /* 0x0000000000027941 */ /* 0x000fea0003800200 */
.L_x_26:
[----:B------:R-:W-:Y:S04]  /*0db0*/  BSSY.RECONVERGENT B3, `(.L_x_28) ;  /* 0x000001a000037945 */ /* 0x000fe80003800200 */
[----:B------:R-:W-:Y:S04]  /*0dc0*/  BSSY.RELIABLE B2, `(.L_x_29) ;  /* 0x0000015000027945 */ /* 0x000fe80003800100 */
[----:B------:R-:W-:Y:S05]  /*0dd0*/  @P3 BRA `(.L_x_30) ;  /* 0x0000000000203947 */ /* 0x000fea0003800000 */
[----:B-----5:R-:W4:Y:S02]  /*0de0*/  LDS R4, [UR8+0x34] ;  /* 0x00003408ff047984 */ /* 0x020f240008000800 */
[----:B----4-:R-:W-:-:S05]  /*0df0*/  LOP3.LUT R4, R4, 0x38, RZ, 0xb8, !PT ;  /* 0x0000003804047812 */ /* 0x010fca00078eb8ff */
[----:B------:R4:W-:Y:S01]  /*0e00*/  STS [UR8+0x34], R4 ;  /* 0x00003404ff007988 */ /* 0x0009e20008000808 */
[----:B------:R-:W-:Y:S05]  /*0e10*/  @P3 BRA `(.L_x_31) ;  /* 0x0000000000203947 */ /* 0x000fea0003800000 */
[----:B----4-:R-:W4:Y:S01]  /*0e20*/  LDS R4, [UR8+0x8] ;  /* 0x00000808ff047984 */ /* 0x010f220008000800 */
[----:B------:R-:W-:-:S05]  /*0e30*/  IMAD.MOV.U32 R5, RZ, RZ, 0x780 ;  /* 0x00000780ff057424 */ /* 0x000fca00078e00ff */
[----:B----4-:R-:W-:-:S05]  /*0e40*/  LOP3.LUT R4, R4, 0x300, R5, 0xd8, !PT ;  /* 0x0000030004047812 */ /* 0x010fca00078ed805 */
[----:B------:R4:W-:Y:S02]  /*0e50*/  STS [UR8+0x8], R4 ;  /* 0x00000804ff007988 */ /* 0x0009e40008000808 */
.L_x_30:
[----:B------:R-:W-:Y:S05]  /*0e60*/  @P3 BRA `(.L_x_32) ;  /* 0x0000000000283947 */ /* 0x000fea0003800000 */
[----:B----45:R-:W4:Y:S02]  /*0e70*/  LDS R4, [UR8+0x8] ;  /* 0x00000808ff047984 */ /* 0x030f240008000800 */
[----:B----4-:R-:W-:-:S05]  /*0e80*/  LOP3.LUT R4, R4, 0x1800, RZ, 0xb8, !PT ;  /* 0x0000180004047812 */ /* 0x010fca00078eb8ff */
[----:B------:R5:W-:Y:S02]  /*0e90*/  STS [UR8+0x8], R4 ;  /* 0x00000804ff007988 */ /* 0x000be40008000808 */
.L_x_31:
[----:B------:R-:W-:Y:S05]  /*0ea0*/  @P3 BREAK.RELIABLE B2 ;  /* 0x0000000000023942 */ /* 0x000fea0003800100 */
[----:B------:R-:W-:Y:S05]  /*0eb0*/  @P3 BRA `(.L_x_33) ;  /* 0x0000000000243947 */ /* 0x000fea0003800000 */
[----:B----45:R-:W4:Y:S01]  /*0ec0*/  LDS R4, [UR8+0x8] ;  /* 0x00000808ff047984 */ /* 0x030f220008000800 */
[----:B------:R-:W-:-:S05]  /*0ed0*/  IMAD.MOV.U32 R5, RZ, RZ, 0x6000 ;  /* 0x00006000ff057424 */ /* 0x000fca00078e00ff */
[----:B----4-:R-:W-:-:S04]  /*0ee0*/  LOP3.LUT R4, R4, 0x6000, R5, 0xd8, !PT ;  /* 0x0000600004047812 */ /* 0x010fc800078ed805 */
[----:B------:R-:W-:-:S05]  /*0ef0*/  LOP3.LUT R4, R4, 0x400000, RZ, 0xb8, !PT ;  /* 0x0040000004047812 */ /* 0x000fca00078eb8ff */
[----:B------:R4:W-:Y:S02]  /*0f00*/  STS [UR8+0x8], R4 ;  /* 0x00000804ff007988 */ /* 0x0009e40008000808 */
.L_x_32:
[----:B------:R-:W-:Y:S05]  /*0f10*/  BSYNC.RELIABLE B2 ;  /* 0x0000000000027941 */ /* 0x000fea0003800100 */
.L_x_29:
[----:B----45:R-:W4:Y:S02]  /*0f20*/  @!P3 LDS R4, [UR8+0x8] ;  /* 0x00000808ff04b984 */ /* 0x030f240008000800 */
[----:B----4-:R-:W-:-:S05]  /*0f30*/  @!P3 LOP3.LUT R4, R4, 0x8000, RZ, 0xb8, !PT ;  /* 0x000080000404b812 */ /* 0x010fca00078eb8ff */
[----:B------:R4:W-:Y:S02]  /*0f40*/  @!P3 STS [UR8+0x8], R4 ;  /* 0x00000804ff00b988 */ /* 0x0009e40008000808 */
.L_x_33:
[----:B------:R-:W-:Y:S05]  /*0f50*/  BSYNC.RECONVERGENT B3 ;  /* 0x0000000000037941 */ /* 0x000fea0003800200 */
.L_x_28:
[----:B------:R-:W-:Y:S05]  /*0f60*/  WARPSYNC.ALL ;  /* 0x0000000000007948 */ /* 0x000fea0003800000 */
[----:B------:R-:W-:Y:S01]  /*0f70*/  NOP ;  /* 0x0000000000007918 */ /* 0x000fe20000000000 */
[----:B------:R-:W-:-:S04]  /*0f80*/  UIADD3 UR5, UPT, UPT, UR4, 0x80, URZ ;  /* 0x0000008004057890 */ /* 0x000fc8000fffe0ff */
[----:B------:R-:W-:-:S04]  /*0f90*/  UIADD3 UR32, UP0, UPT, UR5, UR14, URZ ;  /* 0x0000000e05207290 */ /* 0x000fc8000ff1e0ff */
[----:B------:R-:W-:Y:S01]  /*0fa0*/  ULEA.HI.X.SX32 UR33, UR5, UR15, 0x1, UP0 ;  /* 0x0000000f05217291 */ /* 0x000fe200080f0eff */
[----:B------:R-:W-:Y:S11]  /*0fb0*/  @P0 BRA `(.L_x_34) ;  /* 0x0000000000300947 */ /* 0x000ff60003800000 */
[----:B----45:R-:W4:Y:S01]  /*0fc0*/  S2R R4, SR_LANEID ;  /* 0x0000000000047919 */ /* 0x030f220000000000 */
[----:B------:R-:W-:Y:S05]  /*0fd0*/  WARPSYNC.ALL ;  /* 0x0000000000007948 */ /* 0x000fea0003800000 */
[----:B------:R-:W-:Y:S01]  /*0fe0*/  NOP ;  /* 0x0000000000007918 */ /* 0x000fe20000000000 */
[----:B----4-:R-:W-:-:S05]  /*0ff0*/  IMAD.SHL.U32 R6, R4, 0x4, RZ ;  /* 0x0000000404067824 */ /* 0x010fca00078e00ff */
[----:B------:R-:W4:Y:S01]  /*1000*/  LDS R7, [R6+UR8] ;  /* 0x0000000806077984 */ /* 0x000f220008000800 */
[----:B------:R-:W-:-:S05]  /*1010*/  IADD3 R4, P1, PT, R6, UR32, RZ ;  /* 0x0000002006047c10 */ /* 0x000fca000ff3e0ff */
[----:B------:R-:W-:-:S05]  /*1020*/  IMAD.X R5, RZ, RZ, UR33, P1 ;  /* 0x00000021ff057e24 */ /* 0x000fca00088e06ff */
[----:B----4-:R4:W5:Y:S01]  /*1030*/  ATOMG.E.EXCH.STRONG.GPU PT, RZ, [R4], R7 ;  /* 0x0000000704ff73a8 */ /* 0x01096200041ee100 */
[----:B------:R-:W-:-:S04]  /*1040*/  DEPBAR {5,4,3,2,1,0} ;  /* 0x0000003f0000791a */ /* 0x000fc80000000000 */
[----:B------:R-:W2:Y:S02]  /*1050*/  CCTL.E.C.LDCU.IV.DEEP [UR32] ;  /* 0x0000000020007540 */ /* 0x000ea40009c08000 */
[----:B--2---:R4:W-:Y:S01]  /*1060*/  UTMACCTL.IV [UR32] ;  /* 0x00000000200079b9 */ /* 0x0049e20008000000 */
[----:B------:R-:W-:Y:S01]  /*1070*/  NOP ;  /* 0x0000000000007918 */ /* 0x000fe20000000000 */
.L_x_34:
[----:B------:R-:W-:Y:S05]  /*1080*/  @P0 BRA `(.L_x_35) ;  /* 0x00000000000c0947 */ /* 0x000fea0003800000 */
[----:B------:R0:W-:Y:S01]  /*1090*/  UTMACMDFLUSH ;  /* 0x00000000000079b7 */ /* 0x0001e20000000000 */
[----:B------:R-:W-:Y:S05]  /*10a0*/  @P0 BRA `(.L_x_35) ;  /* 0x0000000000040947 */ /* 0x000fea0003800000 */
[----:B------:R-:W-:-:S04]  /*10b0*/  DEPBAR.LE SB0, 0x0 ;  /* 0x000080000000791a */ /* 0x000fc80000000000 */
.L_x_35:
[----:B------:R-:W-:Y:S05]  /*10c0*/  WARPSYNC.ALL ;  /* 0x0000000000007948 */ /* 0x000fea0003800000 */
[----:B------:R-:W-:Y:S01]  /*10d0*/  NOP ;  /* 0x0000000000007918 */ /* 0x000fe20000000000 */
[----:B-----5:R-:W-:Y:S06]  /*10e0*/  BAR.SYNC.DEFER_BLOCKING 0x0 ;  /* 0x0000000000007b1d */ /* 0x020fec0000010000 */
[----:B------:R-:W-:Y:S02]  /*10f0*/  BSSY.RECONVERGENT B3, `(.L_x_36) ;  /* 0x000000b000037945 */ /* 0x000fe40003800200 */
[----:B------:R-:W-:Y:S06]  /*1100*/  BAR.SYNC.DEFER_BLOCKING 0x0 ;  /* 0x0000000000007b1d */ /* 0x000fec0000010000 */
[----:B------:R5:W-:Y:S01]  /*1110*/  @!P0 STS [R11], RZ ;  /* 0x000000ff0b008388 */ /* 0x000be20000000800 */
[----:B------:R-:W-:Y:S01]  /*1120*/  NOP ;  /* 0x0000000000007918 */ /* 0x000fe20000000000 */
[----:B------:R-:W-:Y:S05]  /*1130*/  @P3 BRA `(.L_x_37) ;  /* 0x0000000000183947 */ /* 0x000fea0003800000 */
[----:B----4-:R-:W4:Y:S01]  /*1140*/  LDS R4, [UR8+0x8] ;  /* 0x00000808ff047984 */ /* 0x010f220008000800 */
[----:B------:R-:W2:Y:S01]  /*1150*/  LDC.64 R6, c[0x0][0x390] ;  /* 0x0000e400ff067b82 */ /* 0x000ea20000000a00 */
[----:B------:R-:W-:Y:S02]  /*1160*/  IMAD.MOV.U32 R5, RZ, RZ, 0x70 ;  /* 0x00000070ff057424 */ /* 0x000fe400078e00ff */
[----:B--2---:R2:W-:Y:S03]  /*1170*/  STS.64 [UR8], R6 ;  /* 0x00000006ff007988 */ /* 0x0045e60008000a08 */
[----:B----4-:R-:W-:-:S05]  /*1180*/  LOP3.LUT R4, R4, 0x10, R5, 0xd8, !PT ;  /* 0x0000001004047812 */ /* 0x010fca00078ed805 */
[----:B------:R2:W-:Y:S02]  /*1190*/  STS [UR8+0x8], R4 ;  /* 0x00000804ff007988 */ /* 0x0005e40008000808 */
.L_x_37:
[----:B----4-:R-:W-:Y:S05]  /*11a0*/  BSYNC.RECONVERGENT B3 ;  /* 0x0000000000037941 */ /* 0x010fea0003800200 */
.L_x_36:
[----:B------:R-:W-:Y:S04]  /*11b0*/  BSSY.RECONVERGENT B4, `(.L_x_38) ;  /* 0x0000011000047945 */ /* 0x000fe80003800200 */
[----:B------:R-:W-:Y:S04]  /*11c0*/  BSSY.RELIABLE B3, `(.L_x_39) ;  /* 0x000000e000037945 */ /* 0x000fe80003800100 */
[----:B------:R-:W-:Y:S05]  /*11d0*/  @P3 BRA `(.L_x_40) ;  /* 0x0000000000243947 */ /* 0x000fea0003800000 */
[----:B--2---:R-:W2:Y:S01]  /*11e0*/  LDS R4, [UR8+0x34] ;  /* 0x00003408ff047984 */ /* 0x004ea20008000800 */
[----:B------:R-:W-:-:S05]  /*11f0*/  IMAD.MOV.U32 R5, RZ, RZ, 0x3f000000 ;  /* 0x3f000000ff057424 */ /* 0x000fca00078e00ff */
[----:B--2---:R-:W-:-:S05]  /*1200*/  LOP3.LUT R4, R4, 0xff000000, R5, 0xb8, !PT ;  /* 0xff00000004047812 */ /* 0x004fca00078eb805 */
[----:B------:R2:W-:Y:S01]  /*1210*/  STS [UR8+0x34], R4 ;  /* 0x00003404ff007988 */ /* 0x0005e20008000808 */
[----:B------:R-:W-:Y:S05]  /*1220*/  @P3 BRA `(.L_x_41) ;  /* 0x00000000001c3947 */ /* 0x000fea0003800000 */
[----:B--2---:R-:W2:Y:S01]  /*1230*/  LDS R4, [UR8+0x38] ;  /* 0x00003808ff047984 */ /* 0x004ea20008000800 */
[----:B------:R-:W-:-:S05]  /*1240*/  IMAD.MOV.U32 R5, RZ, RZ, 0x7f ;  /* 0x0000007fff057424 */ /* 0x000fca00078e00ff */
[----:B--2---:R-:W-:-:S05]  /*1250*/  LOP3.LUT R4, R4, 0xff, R5, 0xb8, !PT ;  /* 0x000000ff04047812 */ /* 0x004fca00078eb805 */
[----:B------:R4:W-:Y:S02]  /*1260*/  STS [UR8+0x38], R4 ;  /* 0x00003804ff007988 */ /* 0x0009e40008000808 */
.L_x_40:
[----:B------:R-:W-:Y:S05]  /*1270*/  @P3 BREAK.RELIABLE B3 ;  /* 0x0000000000033942 */ /* 0x000fea0003800100 */
[----:B------:R-:W-:Y:S05]  /*1280*/  @P3 BRA `(.L_x_42) ;  /* 0x00000000000c3947 */ /* 0x000fea0003800000 */
[----:B------:R2:W-:Y:S02]  /*1290*/  STS [UR8+0x20], R3 ;  /* 0x00002003ff007988 */ /* 0x0005e40008000808 */
.L_x_41:
[----:B------:R-:W-:Y:S05]  /*12a0*/  BSYNC.RELIABLE B3 ;  /* 0x0000000000037941 */ /* 0x000fea0003800100 */
.L_x_39:
[----:B------:R2:W-:Y:S02]  /*12b0*/  @!P3 STS [UR8+0x24], R2 ;  /* 0x00002402ff00b988 */ /* 0x0005e40008000808 */
.L_x_42:
[----:B------:R-:W-:Y:S05]  /*12c0*/  BSYNC.RECONVERGENT B4 ;  /* 0x0000000000047941 */ /* 0x000fea0003800200 */
.L_x_38:
[----:B------:R-:W-:Y:S05]  /*12d0*/  WARPSYNC.ALL ;  /* 0x0000000000007948 */ /* 0x000fea0003800000 */
[----:B------:R-:W-:Y:S01]  /*12e0*/  NOP ;  /* 0x0000000000007918 */ /* 0x000fe20000000000 */
[----:B------:R-:W-:Y:S04]  /*12f0*/  BSSY.RECONVERGENT B4, `(.L_x_43) ;  /* 0x000000e000047945 */ /* 0x000fe80003800200 */
[----:B------:R-:W-:Y:S05]  /*1300*/  @P3 BRA `(.L_x_44) ;  /* 0x0000000000303947 */ /* 0x000fea0003800000 */
[----:B--23--:R-:W2:Y:S01]  /*1310*/  LDS R3, [UR8+0x34] ;  /* 0x00003408ff037984 */ /* 0x00cea20008000800 */
[----:B----4-:R-:W3:Y:S03]  /*1320*/  LDC.64 R4, c[0x0][0x3b8] ;  /* 0x0000ee00ff047b82 */ /* 0x010ee60000000a00 */
[----:B------:R-:W4:Y:S01]  /*1330*/  LDS R2, [UR8+0x1c] ;  /* 0x00001c08ff027984 */ /* 0x000f220008000800 */
[C---:B---3--:R-:W-:Y:S01]  /*1340*/  SHF.L.U64.HI R5, R4.reuse, 0x1, R5 ;  /* 0x0000000104057819 */ /* 0x048fe20000010205 */
[----:B------:R-:W-:-:S03]  /*1350*/  IMAD.SHL.U32 R4, R4, 0x2, RZ ;  /* 0x0000000204047824 */ /* 0x000fc600078e00ff */
[--C-:B------:R-:W-:Y:S02]  /*1360*/  SHF.R.U32.HI R7, RZ, 0x4, R5.reuse ;  /* 0x00000004ff077819 */ /* 0x100fe40000011605 */
[----:B------:R-:W-:-:S05]  /*1370*/  SHF.R.U64 R4, R4, 0x4, R5 ;  /* 0x0000000404047819 */ /* 0x000fca0000001205 */
[----:B------:R3:W-:Y:S01]  /*1380*/  STS [UR8+0xc], R4 ;  /* 0x00000c04ff007988 */ /* 0x0007e20008000808 */
[----:B--2---:R-:W-:Y:S02]  /*1390*/  LOP3.LUT R3, R3, 0x7, RZ, 0xb8, !PT ;  /* 0x0000000703037812 */ /* 0x004fe400078eb8ff */
[----:B----4-:R-:W-:-:S03]  /*13a0*/  LOP3.LUT R2, R2, 0xf, R7, 0xb8, !PT ;  /* 0x0000000f02027812 */ /* 0x010fc600078eb807 */
[----:B------:R3:W-:Y:S04]  /*13b0*/  STS [UR8+0x34], R3 ;  /* 0x00003403ff007988 */ /* 0x0007e80008000808 */
[----:B------:R3:W-:Y:S02]  /*13c0*/  STS [UR8+0x1c], R2 ;  /* 0x00001c02ff007988 */ /* 0x0007e40008000808 */
.L_x_44:
[----:B------:R-:W-:Y:S05]  /*13d0*/  BSYNC.RECONVERGENT B4 ;  /* 0x0000000000047941 */ /* 0x000fea0003800200 */
.L_x_43:
[----:B------:R-:W-:Y:S04]  /*13e0*/  BSSY.RECONVERGENT B5, `(.L_x_45) ;  /* 0x000001a000057945 */ /* 0x000fe80003800200 */
[----:B------:R-:W-:Y:S04]  /*13f0*/  BSSY.RELIABLE B4, `(.L_x_46) ;  /* 0x0000015000047945 */ /* 0x000fe80003800100 */
[----:B------:R-:W-:Y:S05]  /*1400*/  @P3 BRA `(.L_x_47) ;  /* 0x0000000000203947 */ /* 0x000fea0003800000 */
[----:B--23--:R-:W2:Y:S02]  /*1410*/  LDS R2, [UR8+0x34] ;  /* 0x00003408ff027984 */ /* 0x00cea40008000800 */
[----:B--2---:R-:W-:-:S05]  /*1420*/  LOP3.LUT R2, R2, 0x38, RZ, 0xb8, !PT ;  /* 0x0000003802027812 */ /* 0x004fca00078eb8ff */
[----:B------:R2:W-:Y:S01]  /*1430*/  STS [UR8+0x34], R2 ;  /* 0x00003402ff007988 */ /* 0x0005e20008000808 */
[----:B------:R-:W-:Y:S05]  /*1440*/  @P3 BRA `(.L_x_48) ;  /* 0x0000000000203947 */ /* 0x000fea0003800000 */
[----:B--2---:R-:W2:Y:S01]  /*1450*/  LDS R2, [UR8+0x8] ;  /* 0x00000808ff027984 */ /* 0x004ea20008000800 */
[----:B------:R-:W-:-:S05]  /*1460*/  IMAD.MOV.U32 R3, RZ, RZ, 0x780 ;  /* 0x00000780ff037424 */ /* 0x000fca00078e00ff */
[----:B--2---:R-:W-:-:S05]  /*1470*/  LOP3.LUT R2, R2, 0x300, R3, 0xd8, !PT ;  /* 0x0000030002027812 */ /* 0x004fca00078ed803 */
[----:B------:R2:W-:Y:S02]  /*1480*/  STS [UR8+0x8], R2 ;  /* 0x00000802ff007988 */ /* 0x0005e40008000808 */
.L_x_47:
[----:B------:R-:W-:Y:S05]  /*1490*/  @P3 BRA `(.L_x_49) ;  /* 0x0000000000283947 */ /* 0x000fea0003800000 */
[----:B--23--:R-:W2:Y:S02]  /*14a0*/  LDS R2, [UR8+0x8] ;  /* 0x00000808ff027984 */ /* 0x00cea40008000800 */
[----:B--2---:R-:W-:-:S05]  /*14b0*/  LOP3.LUT R2, R2, 0x1800, RZ, 0xb8, !PT ;  /* 0x0000180002027812 */ /* 0x004fca00078eb8ff */
[----:B------:R3:W-:Y:S02]  /*14c0*/  STS [UR8+0x8], R2 ;  /* 0x00000802ff007988 */ /* 0x0007e40008000808 */
.L_x_48:
[----:B------:R-:W-:Y:S05]  /*14d0*/  @P3 BREAK.RELIABLE B4 ;  /* 0x0000000000043942 */ /* 0x000fea0003800100 */
[----:B------:R-:W-:Y:S05]  /*14e0*/  @P3 BRA `(.L_x_50) ;  /* 0x0000000000243947 */ /* 0x000fea0003800000 */
[----:B--23--:R-:W2:Y:S01]  /*14f0*/  LDS R2, [UR8+0x8] ;  /* 0x00000808ff027984 */ /* 0x00cea20008000800 */
[----:B------:R-:W-:-:S05]  /*1500*/  IMAD.MOV.U32 R3, RZ, RZ, 0x6000 ;  /* 0x00006000ff037424 */ /* 0x000fca00078e00ff */
[----:B--2---:R-:W-:-:S04]  /*1510*/  LOP3.LUT R2, R2, 0x6000, R3, 0xd8, !PT ;  /* 0x0000600002027812 */ /* 0x004fc800078ed803 */
[----:B------:R-:W-:-:S05]  /*1520*/  LOP3.LUT R2, R2, 0x400000, RZ, 0xb8, !PT ;  /* 0x0040000002027812 */ /* 0x000fca00078eb8ff */
[----:B------:R2:W-:Y:S02]  /*1530*/  STS [UR8+0x8], R2 ;  /* 0x00000802ff007988 */ /* 0x0005e40008000808 */
.L_x_49:
[----:B------:R-:W-:Y:S05]  /*1540*/  BSYNC.RELIABLE B4 ;  /* 0x0000000000047941 */ /* 0x000fea0003800100 */
.L_x_46:
[----:B--23--:R-:W2:Y:S02]  /*1550*/  @!P3 LDS R2, [UR8+0x8] ;  /* 0x00000808ff02b984 */ /* 0x00cea40008000800 */
[----:B--2---:R-:W-:-:S05]  /*1560*/  @!P3 LOP3.LUT R2, R2, 0x8000, RZ, 0xb8, !PT ;  /* 0x000080000202b812 */ /* 0x004fca00078eb8ff */
[----:B------:R2:W-:Y:S02]  /*1570*/  @!P3 STS [UR8+0x8], R2 ;  /* 0x00000802ff00b988 */ /* 0x0005e40008000808 */
.L_x_50:
[----:B------:R-:W-:Y:S05]  /*1580*/  BSYNC.RECONVERGENT B5 ;  /* 0x0000000000057941 */ /* 0x000fea0003800200 */
.L_x_45:
[----:B------:R-:W-:Y:S05]  /*1590*/  WARPSYNC.ALL ;  /* 0x0000000000007948 */ /* 0x000fea0003800000 */
[----:B------:R-:W-:Y:S01]  /*15a0*/  NOP ;  /* 0x0000000000007918 */ /* 0x000fe20000000000 */
[----:B------:R-:W-:-:S04]  /*15b0*/  UIADD3 UR4, UPT, UPT, UR4, 0x100, URZ ;  /* 0x0000010004047890 */ /* 0x000fc8000fffe0ff */
[----:B------:R-:W-:-:S04]  /*15c0*/  UIADD3 UR14, UP0, UPT, UR4, UR14, URZ ;  /* 0x0000000e040e7290 */ /* 0x000fc8000ff1e0ff */
[----:B------:R-:W-:Y:S01]  /*15d0*/  ULEA.HI.X.SX32 UR15, UR4, UR15, 0x1, UP0 ;  /* 0x0000000f040f7291 */ /* 0x000fe200080f0eff */
[----:B------:R-:W-:Y:S11]  /*15e0*/  @P0 BRA `(.L_x_51) ;  /* 0x0000000000300947 */ /* 0x000ff60003800000 */
[----:B--23--:R-:W2:Y:S01]  /*15f0*/  S2R R2, SR_LANEID ;  /* 0x0000000000027919 */ /* 0x00cea20000000000 */
[----:B------:R-:W-:Y:S05]  /*1600*/  WARPSYNC.ALL ;  /* 0x0000000000007948 */ /* 0x000fea0003800000 */
[----:B------:R-:W-:Y:S01]  /*1610*/  NOP ;  /* 0x0000000000007918 */ /* 0x000fe20000000000 */
[----:B--2-4-:R-:W-:-:S05]  /*1620*/  IMAD.SHL.U32 R4, R2, 0x4, RZ ;  /* 0x0000000402047824 */ /* 0x014fca00078e00ff */
[----:B------:R-:W2:Y:S01]  /*1630*/  LDS R5, [R4+UR8] ;  /* 0x0000000804057984 */ /* 0x000ea20008000800 */
[----:B------:R-:W-:-:S05]  /*1640*/  IADD3 R2, P1, PT, R4, UR14, RZ ;  /* 0x0000000e04027c10 */ /* 0x000fca000ff3e0ff */
[----:B------:R-:W-:-:S05]  /*1650*/  IMAD.X R3, RZ, RZ, UR15, P1 ;  /* 0x0000000fff037e24 */ /* 0x000fca00088e06ff */
[----:B--2---:R2:W3:Y:S01]  /*1660*/  ATOMG.E.EXCH.STRONG.GPU PT, RZ, [R2], R5 ;  /* 0x0000000502ff73a8 */ /* 0x0044e200041ee100 */
[----:B------:R-:W-:-:S04]  /*1670*/  DEPBAR {5,4,3,2,1,0} ;  /* 0x0000003f0000791a */ /* 0x000fc80000000000 */
[----:B------:R-:W4:Y:S02]  /*1680*/  CCTL.E.C.LDCU.IV.DEEP [UR14] ;  /* 0x000000000e007540 */ /* 0x000f240009c08000 */
[----:B----4-:R2:W-:Y:S01]  /*1690*/  UTMACCTL.IV [UR14] ;  /* 0x000000000e0079b9 */ /* 0x0105e20008000000 */
[----:B------:R-:W-:Y:S01]  /*16a0*/  NOP ;  /* 0x0000000000007918 */ /* 0x000fe20000000000 */
.L_x_51:
[----:B------:R-:W-:Y:S05]  /*16b0*/  @P0 BRA `(.L_x_52) ;  /* 0x00000000000c0947 */ /* 0x000fea0003800000 */
[----:B------:R0:W-:Y:S01]  /*16c0*/  UTMACMDFLUSH ;  /* 0x00000000000079b7 */ /* 0x0001e20000000000 */
[----:B------:R-:W-:Y:S05]  /*16d0*/  @P0 BRA `(.L_x_52) ;  /* 0x0000000000040947 */ /* 0x000fea0003800000 */
[----:B------:R-:W-:-:S04]  /*16e0*/  DEPBAR.LE SB0, 0x0 ;  /* 0x000080000000791a */ /* 0x000fc80000000000 */
.L_x_52:
[----:B------:R-:W-:Y:S05]  /*16f0*/  WARPSYNC.ALL ;  /* 0x0000000000007948 */ /* 0x000fea0003800000 */
[----:B------:R-:W-:Y:S01]  /*1700*/  NOP ;  /* 0x0000000000007918 */ /* 0x000fe20000000000 */
[----:B---3--:R-:W-:Y:S01]  /*1710*/  BAR.SYNC.DEFER_BLOCKING 0x0 ;  /* 0x0000000000007b1d */ /* 0x008fe20000010000 */
[----:B--2---:R-:W-:Y:S01]  /*1720*/  SHF.R.U32.HI R2, RZ, 0x5, R0 ;  /* 0x00000005ff027819 */ /* 0x004fe20000011600 */
[----:B------:R-:W-:-:S03]  /*1730*/  UIADD3 UR6, UPT, UPT, UR8, 0x24020, URZ ;  /* 0x0002402008067890 */ /* 0x000fc6000fffe0ff */
[----:B------:R-:W-:Y:S01]  /*1740*/  R2UR UR9, R2 ;  /* 0x00000000020972ca */ /* 0x000fe200000e0000 */
[----:B------:R-:W-:Y:S01]  /*1750*/  VOTEU.ALL UP0, P3 ;  /* 0x0000000000ff7886 */ /* 0x000fe20001800000 */
[----:B------:R-:W-:Y:S01]  /*1760*/  UMOV UR4, 0x1 ;  /* 0x0000000100047882 */ /* 0x000fe20000000000 */
[----:B------:R-:W-:Y:S01]  /*1770*/  VOTEU.ALL UP1, P3 ;  /* 0x0000000000ff7886 */ /* 0x000fe20001820000 */
[----:B------:R-:W-:Y:S02]  /*1780*/  BSSY.RECONVERGENT B5, `(.L_x_53) ;  /* 0x0000018000057945 */ /* 0x000fe40003800200 */
[----:B------:R-:W-:-:S04]  /*1790*/  @!UP0 UIADD3 UR18, UPT, UPT, -UR4, 0x100000, URZ ;  /* 0x0010000004128890 */ /* 0x000fc8000fffe1ff */
[----:B------:R-:W-:Y:S02]  /*17a0*/  @!UP0 USHF.L.U32 UR19, UR18, 0xb, URZ ;  /* 0x0000000b12138899 */ /* 0x000fe400080006ff */
[----:B------:R-:W-:Y:S02]  /*17b0*/  @!UP0 USHF.L.U32 UR18, UR18, 0x1, URZ ;  /* 0x0000000112128899 */ /* 0x000fe400080006ff */
[----:B------:R-:W-:-:S04]  /*17c0*/  @!UP0 UIADD3 UR4, UPT, UPT, -UR4, 0x100000, URZ ;  /* 0x0010000004048890 */ /* 0x000fc8000fffe1ff */
[----:B------:R-:W-:Y:S02]  /*17d0*/  @!UP0 USHF.L.U32 UR5, UR4, 0xb, URZ ;  /* 0x0000000b04058899 */ /* 0x000fe400080006ff */
[----:B------:R-:W-:Y:S01]  /*17e0*/  @!UP0 USHF.L.U32 UR4, UR4, 0x1, URZ ;  /* 0x0000000104048899 */ /* 0x000fe200080006ff */
[----:B------:R-:W-:Y:S01]  /*17f0*/  VOTEU.ALL UP0, P3 ;  /* 0x0000000000ff7886 */ /* 0x000fe20001800000 */
[----:B------:R-:W2:Y:S04]  /*1800*/  FENCE.VIEW.ASYNC.S ;  /* 0x00000000000073c6 */ /* 0x000ea80000000000 */
[----:B--2---:R2:W3:Y:S06]  /*1810*/  @!UP0 SYNCS.EXCH.64 URZ, [UR8+0x24000], UR18 ;  /* 0x0240001208ff85b2 */ /* 0x0044ec0008000100 */
[----:B------:R2:W3:Y:S02]  /*1820*/  @!UP1 SYNCS.EXCH.64 URZ, [UR8+0x24020], UR4 ;  /* 0x0240200408ff95b2 */ /* 0x0004e40008000100 */
[----:B---3--:R-:W-:Y:S06]  /*1830*/  BAR.SYNC.DEFER_BLOCKING 0x0 ;  /* 0x0000000000007b1d */ /* 0x008fec0000010000 */
[----:B------:R-:W-:Y:S05]  /*1840*/  @P3 BRA `(.L_x_54) ;  /* 0x00000000002c3947 */ /* 0x000fea0003800000 */
[----:B--2---:R-:W-:Y:S02]  /*1850*/  UMOV UR4, 0x1 ;  /* 0x0000000100047882 */ /* 0x004fe40000000000 */
[----:B------:R-:W-:-:S04]  /*1860*/  UIADD3 UR18, UPT, UPT, -UR4, 0x100000, URZ ;  /* 0x0010000004127890 */ /* 0x000fc8000fffe1ff */
[----:B------:R-:W-:Y:S02]  /*1870*/  USHF.L.U32 UR19, UR18, 0xb, URZ ;  /* 0x0000000b12137899 */ /* 0x000fe400080006ff */
[----:B------:R-:W-:Y:S02]  /*1880*/  USHF.L.U32 UR18, UR18, 0x1, URZ ;  /* 0x0000000112127899 */ /* 0x000fe400080006ff */
[----:B------:R-:W-:-:S04]  /*1890*/  UIADD3 UR4, UPT, UPT, -UR4, 0x100000, URZ ;  /* 0x0010000004047890 */ /* 0x000fc8000fffe1ff */
[----:B------:R-:W-:Y:S02]  /*18a0*/  USHF.L.U32 UR5, UR4, 0xb, URZ ;  /* 0x0000000b04057899 */ /* 0x000fe400080006ff */
[----:B------:R-:W-:Y:S01]  /*18b0*/  USHF.L.U32 UR4, UR4, 0x1, URZ ;  /* 0x0000000104047899 */ /* 0x000fe200080006ff */
[----:B------:R-:W2:Y:S03]  /*18c0*/  FENCE.VIEW.ASYNC.S ;  /* 0x00000000000073c6 */ /* 0x000ea60000000000 */
[----:B--2---:R3:W2:Y:S08]  /*18d0*/  SYNCS.EXCH.64 URZ, [UR8+0x24008], UR18 ;  /* 0x0240081208ff75b2 */ /* 0x0046b00008000100 */
[----:B------:R3:W4:Y:S02]  /*18e0*/  SYNCS.EXCH.64 URZ, [UR8+0x24028], UR4 ;  /* 0x0240280408ff75b2 */ /* 0x0007240008000100 */
[----:B---3--:R-:W-:Y:S01]  /*18f0*/  NOP ;  /* 0x0000000000007918 */ /* 0x008fe20000000000 */
.L_x_54:
[----:B--2---:R-:W-:Y:S05]  /*1900*/  BSYNC.RECONVERGENT B5 ;  /* 0x0000000000057941 */ /* 0x004fea0003800200 */
.L_x_53:
[----:B----4-:R-:W-:Y:S01]  /*1910*/  BAR.SYNC.DEFER_BLOCKING 0x0 ;  /* 0x0000000000007b1d */ /* 0x010fe20000010000 */
[----:B------:R-:W-:Y:S01]  /*1920*/  USHF.L.U32 UR23, UR13, 0x7, URZ ;  /* 0x000000070d177899 */ /* 0x000fe200080006ff */
[----:B------:R-:W-:Y:S01]  /*1930*/  ISETP.GE.AND P0, PT, R10, 0x1, PT ;  /* 0x000000010a00780c */ /* 0x000fe20003f06270 */
[----:B------:R-:W-:-:S03]  /*1940*/  USHF.L.U32 UR7, UR16, 0x6, URZ ;  /* 0x0000000610077899 */ /* 0x000fc600080006ff */
[----:B------:R-:W-:Y:S04]  /*1950*/  BSSY.RECONVERGENT B5, `(.L_x_55) ;  /* 0x000000d000057945 */ /* 0x000fe80003800200 */
[----:B------:R-:W-:Y:S05]  /*1960*/  @P3 BRA `(.L_x_56) ;  /* 0x00000000002c3947 */ /* 0x000fea0003800000 */
[----:B------:R-:W-:Y:S02]  /*1970*/  UMOV UR4, 0x1 ;  /* 0x0000000100047882 */ /* 0x000fe40000000000 */
[----:B------:R-:W-:-:S04]  /*1980*/  UIADD3 UR18, UPT, UPT, -UR4, 0x100000, URZ ;  /* 0x0010000004127890 */ /* 0x000fc8000fffe1ff */
[----:B------:R-:W-:Y:S02]  /*1990*/  USHF.L.U32 UR19, UR18, 0xb, URZ ;  /* 0x0000000b12137899 */ /* 0x000fe400080006ff */
[----:B------:R-:W-:Y:S02]  /*19a0*/  USHF.L.U32 UR18, UR18, 0x1, URZ ;  /* 0x0000000112127899 */ /* 0x000fe400080006ff */
[----:B------:R-:W-:-:S04]  /*19b0*/  UIADD3 UR4, UPT, UPT, -UR4, 0x100000, URZ ;  /* 0x0010000004047890 */ /* 0x000fc8000fffe1ff */
[----:B------:R-:W-:Y:S02]  /*19c0*/  USHF.L.U32 UR5, UR4, 0xb, URZ ;  /* 0x0000000b04057899 */ /* 0x000fe400080006ff */
[----:B------:R-:W-:Y:S01]  /*19d0*/  USHF.L.U32 UR4, UR4, 0x1, URZ ;  /* 0x0000000104047899 */ /* 0x000fe200080006ff */
[----:B------:R-:W2:Y:S03]  /*19e0*/  FENCE.VIEW.ASYNC.S ;  /* 0x00000000000073c6 */ /* 0x000ea60000000000 */
[----:B--2---:R2:W3:Y:S08]  /*19f0*/  SYNCS.EXCH.64 URZ, [UR8+0x24010], UR18 ;  /* 0x0240101208ff75b2 */ /* 0x0044f00008000100 */
[----:B------:R2:W4:Y:S01]  /*1a00*/  SYNCS.EXCH.64 URZ, [UR8+0x24030], UR4 ;  /* 0x0240300408ff75b2 */ /* 0x0005220008000100 */
[----:B------:R-:W-:Y:S01]  /*1a10*/  NOP ;  /* 0x0000000000007918 */ /* 0x000fe20000000000 */
.L_x_56:
[----:B--2---:R-:W-:Y:S05]  /*1a20*/  BSYNC.RECONVERGENT B5 ;  /* 0x0000000000057941 */ /* 0x004fea0003800200 */
.L_x_55:
[----:B------:R-:W-:Y:S05]  /*1a30*/  @!P0 BRA `(.L_x_57) ;  /* 0x0000000c00508947 */ /* 0x000fea0003800000 */
[----:B---34-:R-:W-:Y:S01]  /*1a40*/  BAR.SYNC.DEFER_BLOCKING 0x0 ;  /* 0x0000000000007b1d */ /* 0x018fe20000010000 */
[----:B------:R-:W-:Y:S01]  /*1a50*/  @!P3 IMAD.MOV.U32 R2, RZ, RZ, 0xc000 ;  /* 0x0000c000ff02b424 */ /* 0x000fe200078e00ff */
[----:B------:R-:W-:Y:S01]  /*1a60*/  ELECT P1, URZ, PT ;  /* 0x0000000000ff782f */ /* 0x000fe20003820000 */
[----:B------:R-:W-:-:S03]  /*1a70*/  ULOP3.LUT UR4, UR9, 0x1, URZ, 0xc0, !UPT ;  /* 0x0000000109047892 */ /* 0x000fc6000f8ec0ff */
[C---:B------:R-:W-:Y:S02]  /*1a80*/  ISETP.LT.U32.AND P1, PT, R68.reuse, 0x40, P1 ;  /* 0x000000404400780c */ /* 0x040fe40000f21070 */
[----:B------:R-:W-:Y:S01]  /*1a90*/  ELECT P0, URZ, PT ;  /* 0x0000000000ff782f */ /* 0x000fe20003800000 */
[----:B------:R-:W-:Y:S02]  /*1aa0*/  ULEA UR20, UR4, UR8, 0xe ;  /* 0x0000000804147291 */ /* 0x000fe4000f8e70ff */
[----:B------:R-:W-:Y:S01]  /*1ab0*/  USHF.L.U32 UR22, UR4, 0x6, URZ ;  /* 0x0000000604167899 */ /* 0x000fe200080006ff */
[----:B------:R-:W-:Y:S01]  /*1ac0*/  ISETP.LT.U32.AND P0, PT, R68, 0x40, P0 ;  /* 0x000000404400780c */ /* 0x000fe20000701070 */
[----:B------:R-:W-:Y:S01]  /*1ad0*/  UIMAD UR4, UR4, -0x2000, UR20 ;  /* 0xffffe000040478a4 */ /* 0x000fe2000f8e0214 */
[----:B------:R-:W-:-:S04]  /*1ae0*/  UMOV UR19, UR7 ;  /* 0x0000000700137c82 */ /* 0x000fc80008000000 */
[----:B------:R-:W-:Y:S01]  /*1af0*/  UMOV UR18, UR22 ;  /* 0x0000001600127c82 */ /* 0x000fe20008000000 */
[----:B------:R-:W-:Y:S01]  /*1b00*/  VOTEU.ANY UP0, P1 ;  /* 0x0000000000ff7886 */ /* 0x000fe20000800100 */
[----:B------:R2:W-:Y:S01]  /*1b10*/  @!P3 SYNCS.ARRIVE.TRANS64 RZ, [UR8+0x24000], R2 ;  /* 0x02400002ffffb9a7 */ /* 0x0005e20008000008 */
[----:B------:R3:W-:Y:S06]  /*1b20*/  MEMBAR.ALL.CTA ;  /* 0x0000000000007992 */ /* 0x0007ec0000008000 */
[----:B---3--:R-:W3:Y:S01]  /*1b30*/  FENCE.VIEW.ASYNC.S ;  /* 0x00000000000073c6 */ /* 0x008ee20000000000 */
[----:B------:R-:W-:Y:S01]  /*1b40*/  @UP0 UIADD3 UR21, UPT, UPT, UR8, 0x24000, URZ ;  /* 0x0002400008150890 */ /* 0x000fe2000fffe0ff */
[----:B---3--:R-:W-:Y:S01]  /*1b50*/  VOTEU.ANY UP0, P1 ;  /* 0x0000000000ff7886 */ /* 0x008fe20000800100 */
[----:B------:R-:W-:-:S05]  /*1b60*/  VOTEU.ANY UP1, P0 ;  /* 0x0000000000ff7886 */ /* 0x000fca0000020100 */
[----:B------:R-:W-:Y:S02]  /*1b70*/  @UP1 UIADD3 UR16, UPT, UPT, UR4, 0x18000, URZ ;  /* 0x0001800004101890 */ /* 0x000fe4000fffe0ff */
[----:B------:R-:W-:Y:S01]  /*1b80*/  @UP1 UIADD3 UR17, UPT, UPT, UR8, 0x24000, URZ ;  /* 0x0002400008111890 */ /* 0x000fe2000fffe0ff */
[----:B------:R-:W-:Y:S01]  /*1b90*/  VOTEU.ANY UP1, P0 ;  /* 0x0000000000ff7886 */ /* 0x000fe20000020100 */
[----:B------:R-:W-:Y:S06]  /*1ba0*/  BAR.SYNC.DEFER_BLOCKING 0x0 ;  /* 0x0000000000007b1d */ /* 0x000fec0000010000 */
[----:B------:R2:W-:Y:S01]  /*1bb0*/  @UP0 UTMALDG.2D [UR20], [UR10] ;  /* 0x000000140a0005b4 */ /* 0x0005e20008008000 */
[----:B------:R-:W-:Y:S01]  /*1bc0*/  UISETP.NE.U32.AND UP0, UPT, UR9, URZ, UPT ;  /* 0x000000ff0900728c */ /* 0x000fe2000bf05070 */
[----:B------:R-:W-:Y:S06]  /*1bd0*/  BAR.SYNC.DEFER_BLOCKING 0x0 ;  /* 0x0000000000007b1d */ /* 0x000fec0000010000 */
[----:B------:R2:W-:Y:S02]  /*1be0*/  @UP1 UTMALDG.2D [UR16], [UR32] ;  /* 0x00000010200015b4 */ /* 0x0005e40008008000 */
[----:B------:R-:W-:Y:S06]  /*1bf0*/  BAR.SYNC.DEFER_BLOCKING 0x0 ;  /* 0x0000000000007b1d */ /* 0x000fec0000010000 */
[----:B------:R-:W3:Y:S02]  /*1c00*/  SYNCS.PHASECHK.TRANS64.TRYWAIT P0, [UR8+0x24000], RZ ;  /* 0x024000ffff0075a7 */ /* 0x000ee40008001108 */
[----:B--23--:R-:W-:Y:S05]  /*1c10*/  @!P0 BRA `(.L_x_58) ;  /* 0x0000001000e48947 */ /* 0x00cfea0003800000 */
.L_x_74:
[----:B------:R-:W-:Y:S05]  /*1c20*/  BRA.U UP0, `(.L_x_59) ;  /* 0x0000000100c87547 */ /* 0x000fea000b800000 */
[----:B------:R-:W-:Y:S02]  /*1c30*/  USHF.R.U32.HI UR16, URZ, 0x4, UR8 ;  /* 0x00000004ff107899 */ /* 0x000fe40008011608 */
[----:B------:R-:W-:Y:S02]  /*1c40*/  UIADD3 UR13, UPT, UPT, UR8, 0x18000, URZ ;  /* 0x00018000080d7890 */ /* 0x000fe4000fffe0ff */
[----:B------:R-:W-:Y:S02]  /*1c50*/  USGXT.U32 UR16, UR16, 0xe ;  /* 0x0000000e1010789a */ /* 0x000fe40008000000 */
[----:B------:R-:W-:Y:S02]  /*1c60*/  USHF.R.U32.HI UR13, URZ, 0x4, UR13 ;  /* 0x00000004ff0d7899 */ /* 0x000fe4000801160d */
[----:B------:R-:W-:Y:S02]  /*1c70*/  UIADD3 UR48, UP0, UPT, UR16, 0x2, URZ ;  /* 0x0000000210307890 */ /* 0x000fe4000ff1e0ff */
[----:B------:R-:W-:Y:S01]  /*1c80*/  USGXT.U32 UR18, UR13, 0xe ;  /* 0x0000000e0d12789a */ /* 0x000fe20008000000 */
[----:B------:R-:W-:Y:S01]  /*1c90*/  UMOV UR4, URZ ;  /* 0x000000ff00047c82 */ /* 0x000fe20008000000 */
[----:B------:R-:W-:Y:S01]  /*1ca0*/  UMOV UR5, URZ ;  /* 0x000000ff00057c82 */ /* 0x000fe20008000000 */
[----:B------:R-:W-:-:S02]  /*1cb0*/  UIADD3.X UR49, UPT, UPT, UR4, 0x40004040, URZ, UP0, !UPT ;  /* 0x4000404004317890 */ /* 0x000fc400087fe4ff */
[----:B------:R-:W-:Y:S02]  /*1cc0*/  UIADD3 UR50, UP0, UPT, UR18, 0x2, URZ ;  /* 0x0000000212327890 */ /* 0x000fe4000ff1e0ff */
[----:B------:R-:W-:Y:S02]  /*1cd0*/  UIADD3.64 UR26, UPT, UPT, UR48, 0x4, URZ ;  /* 0x00000004301a7897 */ /* 0x000fe4000fffe0ff */
[----:B------:R-:W-:Y:S02]  /*1ce0*/  UIADD3.X UR51, UPT, UPT, UR5, 0x40004040, URZ, UP0, !UPT ;  /* 0x4000404005337890 */ /* 0x000fe400087fe4ff */
[----:B------:R-:W-:Y:S02]  /*1cf0*/  UIADD3.64 UR4, UPT, UPT, UR48, 0x2, URZ ;  /* 0x0000000230047897 */ /* 0x000fe4000fffe0ff */
[----:B------:R-:W-:Y:S02]  /*1d00*/  UIADD3.64 UR24, UPT, UPT, UR50, 0x2, URZ ;  /* 0x0000000232187897 */ /* 0x000fe4000fffe0ff */
[----:B------:R-:W-:-:S02]  /*1d10*/  UIADD3.64 UR28, UPT, UPT, UR50, 0x4, URZ ;  /* 0x00000004321c7897 */ /* 0x000fc4000fffe0ff */
[----:B------:R-:W-:Y:S02]  /*1d20*/  UIADD3.64 UR30, UPT, UPT, UR48, 0x3fe, URZ ;  /* 0x000003fe301e7897 */ /* 0x000fe4000fffe0ff */
[----:B------:R-:W-:Y:S02]  /*1d30*/  UIADD3.64 UR34, UPT, UPT, UR50, 0x1fe, URZ ;  /* 0x000001fe32227897 */ /* 0x000fe4000fffe0ff */
[----:B------:R-:W-:Y:S02]  /*1d40*/  UIADD3.64 UR36, UPT, UPT, UR48, 0x400, URZ ;  /* 0x0000040030247897 */ /* 0x000fe4000fffe0ff */
[----:B------:R-:W-:Y:S02]  /*1d50*/  UIADD3.64 UR38, UPT, UPT, UR50, 0x200, URZ ;  /* 0x0000020032267897 */ /* 0x000fe4000fffe0ff */
[----:B------:R-:W-:Y:S02]  /*1d60*/  UIADD3.64 UR40, UPT, UPT, UR48, 0x402, URZ ;  /* 0x0000040230287897 */ /* 0x000fe4000fffe0ff */
[----:B------:R-:W-:Y:S01]  /*1d70*/  UIADD3.64 UR42, UPT, UPT, UR50, 0x202, URZ ;  /* 0x00000202322a7897 */ /* 0x000fe2000fffe0ff */
[----:B------:R-:W-:Y:S01]  /*1d80*/  UMOV UR20, 0x0 ;  /* 0x0000000000147882 */ /* 0x000fe20000000000 */
[----:B------:R-:W-:Y:S01]  /*1d90*/  UMOV UR21, 0x8100010 ;  /* 0x0810001000157882 */ /* 0x000fe20000000000 */
[----:B------:R-:W-:Y:S01]  /*1da0*/  UIADD3.64 UR44, UPT, UPT, UR48, 0x404, URZ ;  /* 0x00000404302c7897 */ /* 0x000fe2000fffe0ff */
[----:B------:R-:W-:Y:S01]  /*1db0*/  UMOV UR17, 0x40004040 ;  /* 0x4000404000117882 */ /* 0x000fe20000000000 */
[----:B------:R-:W-:Y:S01]  /*1dc0*/  UIADD3.64 UR46, UPT, UPT, UR50, 0x204, URZ ;  /* 0x00000204322e7897 */ /* 0x000fe2000fffe0ff */
[----:B------:R-:W-:Y:S01]  /*1dd0*/  UMOV UR19, 0x40004040 ;  /* 0x4000404000137882 */ /* 0x000fe20000000000 */
[----:B------:R-:W-:Y:S01]  /*1de0*/  UMOV UR52, 0x0 ;  /* 0x0000000000347882 */ /* 0x000fe20000000000 */
[----:B------:R-:W-:Y:S01]  /*1df0*/  UMOV UR53, 0x8100010 ;  /* 0x0810001000357882 */ /* 0x000fe20000000000 */
[----:B------:R-:W-:Y:S01]  /*1e00*/  UMOV UR54, 0x0 ;  /* 0x0000000000367882 */ /* 0x000fe20000000000 */
[----:B------:R-:W-:Y:S01]  /*1e10*/  UMOV UR55, 0x8100010 ;  /* 0x0810001000377882 */ /* 0x000fe20000000000 */
[----:B------:R2:W-:Y:S01]  /*1e20*/  UTCHMMA gdesc[UR16], gdesc[UR18], tmem[UR12], tmem[UR20], idesc[UR21], !UPT ;  /* 0x00ff1412100075ea */ /* 0x0005e2000f80000c */
[----:B------:R-:W-:Y:S01]  /*1e30*/  UMOV UR56, 0x0 ;  /* 0x0000000000387882 */ /* 0x000fe20000000000 */
[----:B------:R-:W-:Y:S01]  /*1e40*/  UMOV UR57, 0x8100010 ;  /* 0x0810001000397882 */ /* 0x000fe20000000000 */
[----:B------:R2:W-:Y:S01]  /*1e50*/  UTCHMMA gdesc[UR48], gdesc[UR50], tmem[UR12], tmem[UR52], idesc[UR53], UPT ;  /* 0x00ff3432300075ea */ /* 0x0005e2000b80000c */
        /* <DEDUP_REMOVED lines=12> */
[----:B------:R2:W-:Y:S01]  /*1f20*/  UTCHMMA gdesc[UR40], gdesc[UR42], tmem[UR12], tmem[UR62], idesc[UR63], UPT ;  /* 0x00ff3e2a280075ea */ /* 0x0005e2000b80000c */
[----:B------:R2:W-:Y:S01]  /*1f30*/  UTCHMMA gdesc[UR44], gdesc[UR46], tmem[UR12], tmem[UR64], idesc[UR65], UPT ;  /* 0x00ff402e2c0075ea */ /* 0x0005e2000b80000c */
[----:B------:R-:W-:Y:S01]  /*1f40*/  NOP ;  /* 0x0000000000007918 */ /* 0x000fe20000000000 */
.L_x_59:
[----:B------:R-:W-:Y:S01]  /*1f50*/  ELECT P0, URZ, PT ;  /* 0x0000000000ff782f */ /* 0x000fe20003800000 */
[----:B--2---:R-:W-:Y:S01]  /*1f60*/  UMOV UR4, UR6 ;  /* 0x0000000600047c82 */ /* 0x004fe20008000000 */
[----:B------:R-:W-:Y:S02]  /*1f70*/  UMOV UR5, URZ ;  /* 0x000000ff00057c82 */ /* 0x000fe40008000000 */
[----:B------:R-:W-:-:S13]  /*1f80*/  ISETP.LT.U32.AND P0, PT, R68, 0x20, P0 ;  /* 0x000000204400780c */ /* 0x000fda0000701070 */
[----:B------:R-:W-:Y:S01]  /*1f90*/  VOTEU.ANY UP0, P0 ;  /* 0x0000000000ff7886 */ /* 0x000fe20000000100 */
[----:B------:R-:W-:Y:S01]  /*1fa0*/  VOTEU.ANY UP1, P0 ;  /* 0x0000000000ff7886 */ /* 0x000fe20000020100 */
[----:B------:R-:W-:-:S03]  /*1fb0*/  ISETP.GE.U32.AND P0, PT, R10, 0x81, PT ;  /* 0x000000810a00780c */ /* 0x000fc60003f06070 */
[----:B------:R-:W-:Y:S02]  /*1fc0*/  @UP0 UMOV UR4, UR4 ;  /* 0x0000000400040c82 */ /* 0x000fe40008000000 */
[----:B------:R2:W-:Y:S01]  /*1fd0*/  @UP1 UTCBAR [UR4], URZ ;  /* 0x000000ff040013e9 */ /* 0x0005e200080000ff */
[----:B------:R-:W-:Y:S06]  /*1fe0*/  BAR.SYNC.DEFER_BLOCKING 0x0 ;  /* 0x0000000000007b1d */ /* 0x000fec0000010000 */
[----:B------:R-:W3:Y:S02]  /*1ff0*/  SYNCS.PHASECHK.TRANS64.TRYWAIT P1, [UR8+0x24020], RZ ;  /* 0x024020ffff0075a7 */ /* 0x000ee40008021108 */
[----:B--23--:R-:W-:Y:S05]  /*2000*/  @!P1 BRA `(.L_x_60) ;  /* 0x0000000c00f49947 */ /* 0x00cfea0003800000 */
.L_x_75:
[----:B------:R-:W-:Y:S01]  /*2010*/  IMAD.MOV.U32 R2, RZ, RZ, RZ ;  /* 0x000000ffff027224 */ /* 0x000fe200078e00ff */
[----:B------:R-:W-:Y:S06]  /*2020*/  @!P0 BRA `(.L_x_57) ;  /* 0x0000000400d48947 */ /* 0x000fec0003800000 */
[----:B------:R-:W2:Y:S01]  /*2030*/  LDCU UR34, c[0x0][0x3a0] ;  /* 0x00007400ff2277ac */ /* 0x000ea20008000800 */
[----:B------:R-:W-:Y:S01]  /*2040*/  UMOV UR35, 0x80 ;  /* 0x0000008000237882 */ /* 0x000fe20000000000 */
[----:B------:R-:W-:-:S05]  /*2050*/  UMOV UR13, 0x1 ;  /* 0x00000001000d7882 */ /* 0x000fca0000000000 */
.L_x_64:
[----:B------:R-:W-:Y:S01]  /*2060*/  BAR.SYNC.DEFER_BLOCKING 0x0 ;  /* 0x0000000000007b1d */ /* 0x000fe20000010000 */
[----:B------:R-:W-:Y:S01]  /*2070*/  ULEA UR42, UR13, UR8, 0x3 ;  /* 0x000000080d2a7291 */ /* 0x000fe2000f8e18ff */
[----:B------:R-:W-:Y:S01]  /*2080*/  @!P3 IMAD.MOV.U32 R3, RZ, RZ, 0xc000 ;  /* 0x0000c000ff03b424 */ /* 0x000fe200078e00ff */
[----:B------:R-:W-:Y:S01]  /*2090*/  ELECT P1, URZ, PT ;  /* 0x0000000000ff782f */ /* 0x000fe20003820000 */
[----:B------:R-:W-:-:S03]  /*20a0*/  ULEA UR16, UR13, UR8, 0xf ;  /* 0x000000080d107291 */ /* 0x000fc6000f8e78ff */
[----:B------:R-:W-:Y:S01]  /*20b0*/  ISETP.LT.U32.AND P1, PT, R68, 0x40, P1 ;  /* 0x000000404400780c */ /* 0x000fe20000f21070 */
[----:B------:R-:W-:Y:S01]  /*20c0*/  ULOP3.LUT UR5, UR9, 0x1, URZ, 0xc0, !UPT ;  /* 0x0000000109057892 */ /* 0x000fe2000f8ec0ff */
[----:B------:R-:W-:-:S03]  /*20d0*/  ELECT P0, URZ, PT ;  /* 0x0000000000ff782f */ /* 0x000fc60003800000 */
[----:B------:R-:W-:Y:S02]  /*20e0*/  ULEA UR20, UR5, UR16, 0xe ;  /* 0x0000001005147291 */ /* 0x000fe4000f8e70ff */
[----:B------:R-:W-:Y:S01]  /*20f0*/  ULEA UR22, UR5, UR35, 0x6 ;  /* 0x0000002305167291 */ /* 0x000fe2000f8e30ff */
[----:B------:R-:W-:Y:S01]  /*2100*/  ISETP.LT.U32.AND P0, PT, R68, 0x40, P0 ;  /* 0x000000404400780c */ /* 0x000fe20000701070 */
[----:B------:R-:W-:-:S04]  /*2110*/  ULEA UR4, UR13, UR8, 0xe ;  /* 0x000000080d047291 */ /* 0x000fc8000f8e70ff */
[----:B------:R-:W-:Y:S01]  /*2120*/  VOTEU.ANY UP0, P1 ;  /* 0x0000000000ff7886 */ /* 0x000fe20000800100 */
[----:B------:R-:W-:Y:S01]  /*2130*/  UIADD3 UR17, UPT, UPT, UR4, 0x18000, URZ ;  /* 0x0001800004117890 */ /* 0x000fe2000fffe0ff */
[----:B------:R-:W-:Y:S01]  /*2140*/  UMOV UR6, UR22 ;  /* 0x0000001600067c82 */ /* 0x000fe20008000000 */
[----:B------:R3:W-:Y:S01]  /*2150*/  @!P3 SYNCS.ARRIVE.TRANS64 RZ, [UR42+0x24000], R3 ;  /* 0x02400003ffffb9a7 */ /* 0x0007e2000800002a */
[----:B------:R4:W-:Y:S06]  /*2160*/  MEMBAR.ALL.CTA ;  /* 0x0000000000007992 */ /* 0x0009ec0000008000 */
[----:B----4-:R-:W4:Y:S01]  /*2170*/  FENCE.VIEW.ASYNC.S ;  /* 0x00000000000073c6 */ /* 0x010f220000000000 */
[----:B------:R-:W-:Y:S01]  /*2180*/  @UP0 UIADD3 UR21, UPT, UPT, UR42, 0x24000, URZ ;  /* 0x000240002a150890 */ /* 0x000fe2000fffe0ff */
[----:B----4-:R-:W-:Y:S01]  /*2190*/  VOTEU.ANY UP0, P1 ;  /* 0x0000000000ff7886 */ /* 0x010fe20000800100 */
[----:B------:R-:W-:Y:S01]  /*21a0*/  VOTEU.ANY UP1, P0 ;  /* 0x0000000000ff7886 */ /* 0x000fe20000020100 */
[----:B------:R-:W-:Y:S01]  /*21b0*/  ULEA UR4, UR5, UR17, 0xd ;  /* 0x0000001105047291 */ /* 0x000fe2000f8e68ff */
[----:B---3--:R-:W-:-:S03]  /*21c0*/  IMAD.U32 R3, R2, -0x80000000, RZ ;  /* 0x8000000002037824 */ /* 0x008fc600078e00ff */
        /* <DEDUP_REMOVED lines=8> */
[----:B------:R-:W4:Y:S02]  /*2250*/  SYNCS.PHASECHK.TRANS64.TRYWAIT P0, [UR42+0x24000], R3 ;  /* 0x02400003ff0075a7 */ /* 0x000f24000800112a */
[----:B---34-:R-:W-:Y:S05]  /*2260*/  @!P0 BRA `(.L_x_61) ;  /* 0x0000000c00688947 */ /* 0x018fea0003800000 */
.L_x_76:
[----:B------:R-:W-:Y:S05]  /*2270*/  BRA.U UP0, `(.L_x_62) ;  /* 0x0000000100f47547 */ /* 0x000fea000b800000 */
[----:B------:R-:W-:Y:S02]  /*2280*/  USHF.R.U32.HI UR20, URZ, 0x4, UR16 ;  /* 0x00000004ff147899 */ /* 0x000fe40008011610 */
[----:B------:R-:W-:Y:S02]  /*2290*/  USHF.R.U32.HI UR24, URZ, 0x4, UR17 ;  /* 0x00000004ff187899 */ /* 0x000fe40008011611 */
[----:B------:R-:W-:Y:S02]  /*22a0*/  USGXT.U32 UR20, UR20, 0xe ;  /* 0x0000000e1414789a */ /* 0x000fe40008000000 */
[----:B------:R-:W-:Y:S02]  /*22b0*/  USGXT.U32 UR24, UR24, 0xe ;  /* 0x0000000e1818789a */ /* 0x000fe40008000000 */
[----:B------:R-:W-:Y:S02]  /*22c0*/  UIADD3 UR28, UP0, UPT, UR20, 0x2, URZ ;  /* 0x00000002141c7890 */ /* 0x000fe4000ff1e0ff */
[----:B------:R-:W-:Y:S01]  /*22d0*/  UIADD3 UR26, UP1, UPT, UR24, 0x2, URZ ;  /* 0x00000002181a7890 */ /* 0x000fe2000ff3e0ff */
[----:B------:R-:W-:Y:S01]  /*22e0*/  UMOV UR4, URZ ;  /* 0x000000ff00047c82 */ /* 0x000fe20008000000 */
[----:B------:R-:W-:Y:S01]  /*22f0*/  UMOV UR5, URZ ;  /* 0x000000ff00057c82 */ /* 0x000fe20008000000 */
[----:B------:R-:W-:-:S02]  /*2300*/  UIADD3.X UR29, UPT, UPT, UR4, 0x40004040, URZ, UP0, !UPT ;  /* 0x40004040041d7890 */ /* 0x000fc400087fe4ff */
[----:B------:R-:W-:Y:S02]  /*2310*/  UIADD3 UR44, UP3, UPT, UR28, 0x2, URZ ;  /* 0x000000021c2c7890 */ /* 0x000fe4000ff7e0ff */
[----:B------:R-:W-:Y:S02]  /*2320*/  UIADD3.X UR27, UPT, UPT, UR5, 0x40004040, URZ, UP1, !UPT ;  /* 0x40004040051b7890 */ /* 0x000fe40008ffe4ff */
[----:B------:R-:W-:Y:S02]  /*2330*/  UIADD3 UR46, UP2, UPT, UR26, 0x2, URZ ;  /* 0x000000021a2e7890 */ /* 0x000fe4000ff5e0ff */
[----:B------:R-:W-:Y:S02]  /*2340*/  UIADD3 UR48, UP6, UPT, UR28, 0x4, URZ ;  /* 0x000000041c307890 */ /* 0x000fe4000ffde0ff */
[----:B------:R-:W-:Y:S02]  /*2350*/  UIADD3 UR50, UP5, UPT, UR26, 0x4, URZ ;  /* 0x000000041a327890 */ /* 0x000fe4000ffbe0ff */
[----:B------:R-:W-:-:S02]  /*2360*/  UIADD3 UR52, UP1, UPT, UR28, 0x3fe, URZ ;  /* 0x000003fe1c347890 */ /* 0x000fc4000ff3e0ff */
[----:B------:R-:W-:Y:S02]  /*2370*/  UIADD3 UR54, UP0, UPT, UR26, 0x1fe, URZ ;  /* 0x000001fe1a367890 */ /* 0x000fe4000ff1e0ff */
[----:B------:R-:W-:Y:S02]  /*2380*/  UIADD3.X UR45, UPT, UPT, UR29, URZ, URZ, UP3, !UPT ;  /* 0x000000ff1d2d7290 */ /* 0x000fe40009ffe4ff */
[----:B------:R-:W-:Y:S02]  /*2390*/  UIADD3 UR56, UP4, UPT, UR28, 0x400, URZ ;  /* 0x000004001c387890 */ /* 0x000fe4000ff9e0ff */
[----:B------:R-:W-:Y:S02]  /*23a0*/  UIADD3 UR58, UP3, UPT, UR26, 0x200, URZ ;  /* 0x000002001a3a7890 */ /* 0x000fe4000ff7e0ff */
[----:B------:R-:W-:Y:S02]  /*23b0*/  UIADD3.X UR47, UPT, UPT, UR27, URZ, URZ, UP2, !UPT ;  /* 0x000000ff1b2f7290 */ /* 0x000fe400097fe4ff */
[----:B------:R-:W-:-:S02]  /*23c0*/  UIADD3.X UR49, UPT, UPT, UR29, URZ, URZ, UP6, !UPT ;  /* 0x000000ff1d317290 */ /* 0x000fc4000b7fe4ff */
[----:B------:R-:W-:Y:S02]  /*23d0*/  UIADD3 UR60, UP2, UPT, UR28, 0x402, URZ ;  /* 0x000004021c3c7890 */ /* 0x000fe4000ff5e0ff */
[----:B------:R-:W-:Y:S02]  /*23e0*/  UIADD3 UR62, UP6, UPT, UR26, 0x202, URZ ;  /* 0x000002021a3e7890 */ /* 0x000fe4000ffde0ff */
[----:B------:R-:W-:Y:S02]  /*23f0*/  UIADD3.X UR51, UPT, UPT, UR27, URZ, URZ, UP5, !UPT ;  /* 0x000000ff1b337290 */ /* 0x000fe4000affe4ff */
[----:B------:R-:W-:Y:S02]  /*2400*/  UIADD3.X UR53, UPT, UPT, UR29, URZ, URZ, UP1, !UPT ;  /* 0x000000ff1d357290 */ /* 0x000fe40008ffe4ff */
[----:B------:R-:W-:Y:S02]  /*2410*/  UIADD3 UR4, UP5, UPT, UR28, 0x404, URZ ;  /* 0x000004041c047890 */ /* 0x000fe4000ffbe0ff */
[----:B------:R-:W-:-:S02]  /*2420*/  UIADD3 UR30, UP1, UPT, UR26, 0x204, URZ ;  /* 0x000002041a1e7890 */ /* 0x000fc4000ff3e0ff */
[----:B------:R-:W-:Y:S02]  /*2430*/  UIADD3.X UR55, UPT, UPT, UR27, URZ, URZ, UP0, !UPT ;  /* 0x000000ff1b377290 */ /* 0x000fe400087fe4ff */
[----:B------:R-:W-:Y:S02]  /*2440*/  UIADD3.X UR57, UPT, UPT, UR29, URZ, URZ, UP4, !UPT ;  /* 0x000000ff1d397290 */ /* 0x000fe4000a7fe4ff */
[----:B------:R-:W-:Y:S02]  /*2450*/  UIADD3.X UR59, UPT, UPT, UR27, URZ, URZ, UP3, !UPT ;  /* 0x000000ff1b3b7290 */ /* 0x000fe40009ffe4ff */
[----:B------:R-:W-:Y:S02]  /*2460*/  UIADD3.X UR61, UPT, UPT, UR29, URZ, URZ, UP2, !UPT ;  /* 0x000000ff1d3d7290 */ /* 0x000fe400097fe4ff */
[----:B------:R-:W-:Y:S01]  /*2470*/  UIADD3.X UR63, UPT, UPT, UR27, URZ, URZ, UP6, !UPT ;  /* 0x000000ff1b3f7290 */ /* 0x000fe2000b7fe4ff */
[----:B------:R-:W-:Y:S01]  /*2480*/  UMOV UR18, 0x0 ;  /* 0x0000000000127882 */ /* 0x000fe20000000000 */
[----:B------:R-:W-:Y:S01]  /*2490*/  UMOV UR19, 0x8100010 ;  /* 0x0810001000137882 */ /* 0x000fe20000000000 */
[----:B------:R-:W-:Y:S01]  /*24a0*/  UMOV UR21, 0x40004040 ;  /* 0x4000404000157882 */ /* 0x000fe20000000000 */
[----:B------:R-:W-:Y:S01]  /*24b0*/  UMOV UR25, 0x40004040 ;  /* 0x4000404000197882 */ /* 0x000fe20000000000 */
[----:B------:R-:W-:Y:S01]  /*24c0*/  UIADD3.X UR5, UPT, UPT, UR29, URZ, URZ, UP5, !UPT ;  /* 0x000000ff1d057290 */ /* 0x000fe2000affe4ff */
[----:B------:R3:W-:Y:S01]  /*24d0*/  UTCHMMA gdesc[UR20], gdesc[UR24], tmem[UR12], tmem[UR18], idesc[UR19], UPT ;  /* 0x00ff1218140075ea */ /* 0x0007e2000b80000c */
[----:B------:R-:W-:Y:S01]  /*24e0*/  UIADD3.X UR31, UPT, UPT, UR27, URZ, URZ, UP1, !UPT ;  /* 0x000000ff1b1f7290 */ /* 0x000fe20008ffe4ff */
[----:B------:R-:W-:Y:S01]  /*24f0*/  UMOV UR16, 0x0 ;  /* 0x0000000000107882 */ /* 0x000fe20000000000 */
[----:B------:R-:W-:Y:S01]  /*2500*/  UMOV UR17, 0x8100010 ;  /* 0x0810001000117882 */ /* 0x000fe20000000000 */
[----:B------:R-:W-:Y:S01]  /*2510*/  UMOV UR40, 0x0 ;  /* 0x0000000000287882 */ /* 0x000fe20000000000 */
[----:B------:R-:W-:Y:S01]  /*2520*/  UMOV UR41, 0x8100010 ;  /* 0x0810001000297882 */ /* 0x000fe20000000000 */
        /* <DEDUP_REMOVED lines=18> */
.L_x_62:
[----:B------:R-:W-:Y:S01]  /*2650*/  ELECT P0, URZ, PT ;  /* 0x0000000000ff782f */ /* 0x000fe20003800000 */
[----:B---3--:R-:W-:-:S03]  /*2660*/  UIADD3 UR4, UPT, UPT, UR42, 0x24020, URZ ;  /* 0x000240202a047890 */ /* 0x008fc6000fffe0ff */
[----:B------:R-:W-:Y:S01]  /*2670*/  ISETP.LT.U32.AND P0, PT, R68, 0x20, P0 ;  /* 0x000000204400780c */ /* 0x000fe20000701070 */
[----:B------:R-:W-:-:S12]  /*2680*/  UMOV UR5, URZ ;  /* 0x000000ff00057c82 */ /* 0x000fd80008000000 */
[----:B------:R-:W-:Y:S01]  /*2690*/  VOTEU.ANY UP0, P0 ;  /* 0x0000000000ff7886 */ /* 0x000fe20000000100 */
[----:B------:R-:W-:-:S04]  /*26a0*/  VOTEU.ANY UP1, P0 ;  /* 0x0000000000ff7886 */ /* 0x000fc80000020100 */
[----:B------:R-:W-:Y:S02]  /*26b0*/  @UP0 UMOV UR4, UR4 ;  /* 0x0000000400040c82 */ /* 0x000fe40008000000 */
[----:B------:R3:W-:Y:S01]  /*26c0*/  @UP1 UTCBAR [UR4], URZ ;  /* 0x000000ff040013e9 */ /* 0x0007e200080000ff */
[----:B------:R-:W-:Y:S06]  /*26d0*/  BAR.SYNC.DEFER_BLOCKING 0x0 ;  /* 0x0000000000007b1d */ /* 0x000fec0000010000 */
[----:B------:R-:W4:Y:S02]  /*26e0*/  SYNCS.PHASECHK.TRANS64.TRYWAIT P0, [UR42+0x24020], R3 ;  /* 0x02402003ff0075a7 */ /* 0x000f24000800112a */
[----:B---34-:R-:W-:Y:S05]  /*26f0*/  @!P0 BRA `(.L_x_63) ;  /* 0x0000000800508947 */ /* 0x018fea0003800000 */
.L_x_77:
[----:B------:R-:W-:Y:S02]  /*2700*/  UIADD3 UR13, UPT, UPT, UR13, 0x1, URZ ;  /* 0x000000010d0d7890 */ /* 0x000fe4000fffe0ff */
[----:B------:R-:W-:Y:S02]  /*2710*/  UIADD3 UR35, UPT, UPT, UR35, 0x80, URZ ;  /* 0x0000008023237890 */ /* 0x000fe4000fffe0ff */
[----:B------:R-:W-:-:S04]  /*2720*/  UISETP.NE.U32.AND UP0, UPT, UR13, 0x3, UPT ;  /* 0x000000030d00788c */ /* 0x000fc8000bf05070 */
[----:B------:R-:W-:Y:S02]  /*2730*/  USEL UR13, UR13, URZ, UP0 ;  /* 0x000000ff0d0d7287 */ /* 0x000fe40008000000 */
[----:B------:R-:W-:Y:S02]  /*2740*/  USEL UR4, URZ, 0x1, UP0 ;  /* 0x00000001ff047887 */ /* 0x000fe40008000000 */
[----:B--2---:R-:W-:-:S04]  /*2750*/  UISETP.GE.AND UP0, UPT, UR35, UR34, UPT ;  /* 0x000000222300728c */ /* 0x004fc8000bf06270 */
[----:B------:R-:W-:-:S05]  /*2760*/  LOP3.LUT R2, R2, UR4, RZ, 0x3c, !PT ;  /* 0x0000000402027c12 */ /* 0x000fca000f8e3cff */
[----:B------:R-:W-:Y:S05]  /*2770*/  BRA.U !UP0, `(.L_x_64) ;  /* 0xfffffff908387547 */ /* 0x000fea000b83ffff */
.L_x_57:
[----:B---34-:R-:W-:Y:S06]  /*2780*/  BAR.SYNC.DEFER_BLOCKING 0x0 ;  /* 0x0000000000007b1d */ /* 0x018fec0000010000 */
[----:B------:R-:W-:Y:S04]  /*2790*/  BSSY.RECONVERGENT B5, `(.L_x_65) ;  /* 0x0000004000057945 */ /* 0x000fe80003800200 */
[----:B------:R-:W-:Y:S05]  /*27a0*/  @P3 BRA `(.L_x_66) ;  /* 0x0000000000083947 */ /* 0x000fea0003800000 */
[----:B------:R-:W2:Y:S02]  /*27b0*/  SYNCS.CCTL.IV [UR8+0x24000] ;  /* 0x02400000ff0079b1 */ /* 0x000ea40008000008 */
[----:B--2---:R-:W2:Y:S02]  /*27c0*/  SYNCS.CCTL.IV [UR8+0x24020] ;  /* 0x02402000ff0079b1 */ /* 0x004ea40008000008 */
.L_x_66:
[----:B------:R-:W-:Y:S05]  /*27d0*/  BSYNC.RECONVERGENT B5 ;  /* 0x0000000000057941 */ /* 0x000fea0003800200 */
.L_x_65:
[----:B--2---:R-:W-:Y:S06]  /*27e0*/  BAR.SYNC.DEFER_BLOCKING 0x0 ;  /* 0x0000000000007b1d */ /* 0x004fec0000010000 */
[----:B------:R-:W-:Y:S04]  /*27f0*/  BSSY.RECONVERGENT B5, `(.L_x_67) ;  /* 0x0000004000057945 */ /* 0x000fe80003800200 */
[----:B------:R-:W-:Y:S05]  /*2800*/  @P3 BRA `(.L_x_68) ;  /* 0x0000000000083947 */ /* 0x000fea0003800000 */
[----:B------:R-:W2:Y:S02]  /*2810*/  SYNCS.CCTL.IV [UR8+0x24008] ;  /* 0x02400800ff0079b1 */ /* 0x000ea40008000008 */
[----:B--2---:R-:W2:Y:S02]  /*2820*/  SYNCS.CCTL.IV [UR8+0x24028] ;  /* 0x02402800ff0079b1 */ /* 0x004ea40008000008 */
.L_x_68:
[----:B------:R-:W-:Y:S05]  /*2830*/  BSYNC.RECONVERGENT B5 ;  /* 0x0000000000057941 */ /* 0x000fea0003800200 */
.L_x_67:
[----:B--2---:R-:W-:Y:S06]  /*2840*/  BAR.SYNC.DEFER_BLOCKING 0x0 ;  /* 0x0000000000007b1d */ /* 0x004fec0000010000 */
[----:B------:R-:W-:Y:S04]  /*2850*/  BSSY.RECONVERGENT B5, `(.L_x_69) ;  /* 0x0000004000057945 */ /* 0x000fe80003800200 */
[----:B------:R-:W-:Y:S05]  /*2860*/  @P3 BRA `(.L_x_70) ;  /* 0x0000000000083947 */ /* 0x000fea0003800000 */
[----:B------:R-:W2:Y:S02]  /*2870*/  SYNCS.CCTL.IV [UR8+0x24010] ;  /* 0x02401000ff0079b1 */ /* 0x000ea40008000008 */
[----:B--2---:R-:W2:Y:S02]  /*2880*/  SYNCS.CCTL.IV [UR8+0x24030] ;  /* 0x02403000ff0079b1 */ /* 0x004ea40008000008 */
.L_x_70:
[----:B------:R-:W-:Y:S05]  /*2890*/  BSYNC.RECONVERGENT B5 ;  /* 0x0000000000057941 */ /* 0x000fea0003800200 */
.L_x_69:
[----:B------:R-:W-:Y:S01]  /*28a0*/  USHF.L.U32 UR9, UR9, 0x15, URZ ;  /* 0x0000001509097899 */ /* 0x000fe200080006ff */
[C---:B------:R-:W-:Y:S01]  /*28b0*/  IMAD.SHL.U32 R2, R0.reuse, 0x80, RZ ;  /* 0x0000008000027824 */ /* 0x040fe200078e00ff */
[----:B------:R-:W-:Y:S01]  /*28c0*/  ELECT P0, URZ, PT ;  /* 0x0000000000ff782f */ /* 0x000fe20003800000 */
[----:B------:R-:W-:Y:S01]  /*28d0*/  IMAD.SHL.U32 R3, R0, 0x10, RZ ;  /* 0x0000001000037824 */ /* 0x000fe200078e00ff */
[----:B------:R-:W-:Y:S02]  /*28e0*/  ULOP3.LUT UR9, UR9, 0x600000, URZ, 0xc0, !UPT ;  /* 0x0060000009097892 */ /* 0x000fe4000f8ec0ff */
[----:B------:R-:W-:Y:S01]  /*28f0*/  LOP3.LUT R0, R2, 0x3f80, RZ, 0xc0, !PT ;  /* 0x00003f8002007812 */ /* 0x000fe200078ec0ff */
[----:B------:R-:W-:Y:S01]  /*2900*/  UMOV UR10, UR23 ;  /* 0x00000017000a7c82 */ /* 0x000fe20008000000 */
[----:B------:R-:W-:Y:S01]  /*2910*/  UIADD3 UR9, UPT, UPT, UR12, UR9, URZ ;  /* 0x000000090c097290 */ /* 0x000fe2000fffe0ff */
[----:B------:R-:W-:Y:S02]  /*2920*/  ISETP.LT.U32.AND P0, PT, R68, 0x20, P0 ;  /* 0x000000204400780c */ /* 0x000fe40000701070 */
[----:B------:R-:W-:-:S04]  /*2930*/  LOP3.LUT R0, R0, 0x70, R3, 0xf8, !PT ;  /* 0x0000007000007812 */ /* 0x000fc800078ef803 */
[C---:B------:R-:W-:Y:S02]  /*2940*/  LOP3.LUT R2, R0.reuse, 0x10, RZ, 0x3c, !PT ;  /* 0x0000001000027812 */ /* 0x040fe400078e3cff */
[----:B-----5:R-:W3:Y:S01]  /*2950*/  LDTM.x64 R4, tmem[UR9] ;  /* 0x00000009000479ee */ /* 0x020ee20008340000 */
[----:B------:R-:W-:Y:S01]  /*2960*/  LOP3.LUT R3, R0, 0x20, RZ, 0x3c, !PT ;  /* 0x0000002000037812 */ /* 0x000fe200078e3cff */
[----:B------:R-:W-:Y:S01]  /*2970*/  NOP ;  /* 0x0000000000007918 */ /* 0x000fe20000000000 */
[----:B------:R-:W-:Y:S02]  /*2980*/  UMOV UR9, UR7 ;  /* 0x0000000700097c82 */ /* 0x000fe40008000000 */
[----:B---3--:R-:W-:Y:S01]  /*2990*/  VOTEU.ANY UP1, P0 ;  /* 0x0000000000ff7886 */ /* 0x008fe20000020100 */
[----:B------:R-:W-:Y:S01]  /*29a0*/  VOTEU.ANY UP0, P0 ;  /* 0x0000000000ff7886 */ /* 0x000fe20000000100 */
[----:B------:R-:W-:Y:S02]  /*29b0*/  F2FP.F16.F32.PACK_AB R4, R5, R4 ;  /* 0x000000040504723e */ /* 0x000fe400000000ff */
[----:B------:R-:W-:-:S02]  /*29c0*/  F2FP.F16.F32.PACK_AB R5, R7, R6 ;  /* 0x000000060705723e */ /* 0x000fc400000000ff */
[----:B------:R-:W-:Y:S02]  /*29d0*/  F2FP.F16.F32.PACK_AB R12, R13, R12 ;  /* 0x0000000c0d0c723e */ /* 0x000fe400000000ff */
[----:B------:R-:W-:Y:S02]  /*29e0*/  F2FP.F16.F32.PACK_AB R6, R9, R8 ;  /* 0x000000080906723e */ /* 0x000fe400000000ff */
[----:B------:R-:W-:Y:S02]  /*29f0*/  F2FP.F16.F32.PACK_AB R7, R11, R10 ;  /* 0x0000000a0b07723e */ /* 0x000fe400000000ff */
[----:B------:R-:W-:Y:S02]  /*2a00*/  F2FP.F16.F32.PACK_AB R13, R15, R14 ;  /* 0x0000000e0f0d723e */ /* 0x000fe400000000ff */
[----:B------:R-:W-:Y:S01]  /*2a10*/  F2FP.F16.F32.PACK_AB R20, R21, R20 ;  /* 0x000000141514723e */ /* 0x000fe200000000ff */
[----:B--2---:R2:W-:Y:S01]  /*2a20*/  STS.128 [R0+UR8], R4 ;  /* 0x0000000400007988 */ /* 0x0045e20008000c08 */
[----:B------:R-:W-:-:S02]  /*2a30*/  F2FP.F16.F32.PACK_AB R14, R17, R16 ;  /* 0x00000010110e723e */ /* 0x000fc400000000ff */
[----:B------:R-:W-:Y:S02]  /*2a40*/  F2FP.F16.F32.PACK_AB R15, R19, R18 ;  /* 0x00000012130f723e */ /* 0x000fe400000000ff */
[----:B------:R-:W-:Y:S02]  /*2a50*/  F2FP.F16.F32.PACK_AB R21, R23, R22 ;  /* 0x000000161715723e */ /* 0x000fe400000000ff */
[----:B------:R-:W-:Y:S01]  /*2a60*/  F2FP.F16.F32.PACK_AB R28, R29, R28 ;  /* 0x0000001c1d1c723e */ /* 0x000fe200000000ff */
[----:B------:R2:W-:Y:S01]  /*2a70*/  STS.128 [R2+UR8], R12 ;  /* 0x0000000c02007988 */ /* 0x0005e20008000c08 */
[----:B------:R-:W-:Y:S02]  /*2a80*/  F2FP.F16.F32.PACK_AB R22, R25, R24 ;  /* 0x000000181916723e */ /* 0x000fe400000000ff */
[----:B------:R-:W-:Y:S02]  /*2a90*/  F2FP.F16.F32.PACK_AB R23, R27, R26 ;  /* 0x0000001a1b17723e */ /* 0x000fe400000000ff */
[----:B------:R-:W-:-:S02]  /*2aa0*/  F2FP.F16.F32.PACK_AB R29, R31, R30 ;  /* 0x0000001e1f1d723e */ /* 0x000fc400000000ff */
[----:B------:R-:W-:Y:S01]  /*2ab0*/  F2FP.F16.F32.PACK_AB R36, R37, R36 ;  /* 0x000000242524723e */ /* 0x000fe200000000ff */
[----:B------:R2:W-:Y:S01]  /*2ac0*/  STS.128 [R3+UR8], R20 ;  /* 0x0000001403007988 */ /* 0x0005e20008000c08 */
[----:B------:R-:W-:Y:S02]  /*2ad0*/  F2FP.F16.F32.PACK_AB R30, R33, R32 ;  /* 0x00000020211e723e */ /* 0x000fe400000000ff */
[----:B------:R-:W-:Y:S02]  /*2ae0*/  F2FP.F16.F32.PACK_AB R31, R35, R34 ;  /* 0x00000022231f723e */ /* 0x000fe400000000ff */
[----:B------:R-:W-:Y:S02]  /*2af0*/  F2FP.F16.F32.PACK_AB R37, R39, R38 ;  /* 0x000000262725723e */ /* 0x000fe400000000ff */
[----:B------:R-:W-:Y:S02]  /*2b00*/  F2FP.F16.F32.PACK_AB R44, R45, R44 ;  /* 0x0000002c2d2c723e */ /* 0x000fe400000000ff */
[----:B------:R-:W-:-:S02]  /*2b10*/  LOP3.LUT R8, R0, 0x30, RZ, 0x3c, !PT ;  /* 0x0000003000087812 */ /* 0x000fc400078e3cff */
[----:B------:R-:W-:Y:S02]  /*2b20*/  F2FP.F16.F32.PACK_AB R38, R41, R40 ;  /* 0x000000282926723e */ /* 0x000fe400000000ff */
[----:B------:R-:W-:Y:S01]  /*2b30*/  F2FP.F16.F32.PACK_AB R39, R43, R42 ;  /* 0x0000002a2b27723e */ /* 0x000fe200000000ff */
[----:B------:R2:W-:Y:S01]  /*2b40*/  STS.128 [R8+UR8], R28 ;  /* 0x0000001c08007988 */ /* 0x0005e20008000c08 */
[----:B------:R-:W-:Y:S02]  /*2b50*/  F2FP.F16.F32.PACK_AB R45, R47, R46 ;  /* 0x0000002e2f2d723e */ /* 0x000fe400000000ff */
[----:B------:R-:W-:Y:S02]  /*2b60*/  F2FP.F16.F32.PACK_AB R52, R53, R52 ;  /* 0x000000343534723e */ /* 0x000fe400000000ff */
[----:B------:R-:W-:Y:S02]  /*2b70*/  LOP3.LUT R9, R0, 0x40, RZ, 0x3c, !PT ;  /* 0x0000004000097812 */ /* 0x000fe400078e3cff */
[----:B------:R-:W-:-:S02]  /*2b80*/  F2FP.F16.F32.PACK_AB R46, R49, R48 ;  /* 0x00000030312e723e */ /* 0x000fc400000000ff */
[----:B------:R-:W-:Y:S01]  /*2b90*/  F2FP.F16.F32.PACK_AB R47, R51, R50 ;  /* 0x00000032332f723e */ /* 0x000fe200000000ff */
[----:B------:R2:W-:Y:S01]  /*2ba0*/  STS.128 [R9+UR8], R36 ;  /* 0x0000002409007988 */ /* 0x0005e20008000c08 */
[----:B------:R-:W-:Y:S02]  /*2bb0*/  F2FP.F16.F32.PACK_AB R53, R55, R54 ;  /* 0x000000363735723e */ /* 0x000fe400000000ff */
[----:B------:R-:W-:Y:S02]  /*2bc0*/  F2FP.F16.F32.PACK_AB R60, R61, R60 ;  /* 0x0000003c3d3c723e */ /* 0x000fe400000000ff */
[----:B------:R-:W-:Y:S02]  /*2bd0*/  LOP3.LUT R10, R0, 0x50, RZ, 0x3c, !PT ;  /* 0x00000050000a7812 */ /* 0x000fe400078e3cff */
[----:B------:R-:W-:Y:S02]  /*2be0*/  F2FP.F16.F32.PACK_AB R54, R57, R56 ;  /* 0x000000383936723e */ /* 0x000fe400000000ff */
[----:B------:R-:W-:Y:S01]  /*2bf0*/  F2FP.F16.F32.PACK_AB R55, R59, R58 ;  /* 0x0000003a3b37723e */ /* 0x000fe200000000ff */
[----:B------:R2:W-:Y:S01]  /*2c00*/  STS.128 [R10+UR8], R44 ;  /* 0x0000002c0a007988 */ /* 0x0005e20008000c08 */
[----:B------:R-:W-:-:S02]  /*2c10*/  F2FP.F16.F32.PACK_AB R61, R63, R62 ;  /* 0x0000003e3f3d723e */ /* 0x000fc400000000ff */
[C---:B------:R-:W-:Y:S02]  /*2c20*/  LOP3.LUT R11, R0.reuse, 0x60, RZ, 0x3c, !PT ;  /* 0x00000060000b7812 */ /* 0x040fe400078e3cff */
[----:B------:R-:W-:Y:S02]  /*2c30*/  F2FP.F16.F32.PACK_AB R62, R65, R64 ;  /* 0x00000040413e723e */ /* 0x000fe400000000ff */
[----:B------:R-:W-:Y:S01]  /*2c40*/  F2FP.F16.F32.PACK_AB R63, R67, R66 ;  /* 0x00000042433f723e */ /* 0x000fe200000000ff */
[----:B------:R2:W-:Y:S01]  /*2c50*/  STS.128 [R11+UR8], R52 ;  /* 0x000000340b007988 */ /* 0x0005e20008000c08 */
[----:B------:R-:W-:-:S05]  /*2c60*/  LOP3.LUT R16, R0, 0x70, RZ, 0x3c, !PT ;  /* 0x0000007000107812 */ /* 0x000fca00078e3cff */
[----:B------:R2:W-:Y:S01]  /*2c70*/  STS.128 [R16+UR8], R60 ;  /* 0x0000003c10007988 */ /* 0x0005e20008000c08 */
[----:B------:R3:W-:Y:S06]  /*2c80*/  MEMBAR.ALL.CTA ;  /* 0x0000000000007992 */ /* 0x0007ec0000008000 */
[----:B---3--:R-:W3:Y:S02]  /*2c90*/  FENCE.VIEW.ASYNC.S ;  /* 0x00000000000073c6 */ /* 0x008ee40000000000 */
[----:B---3--:R-:W-:Y:S06]  /*2ca0*/  BAR.SYNC.DEFER_BLOCKING 0x0 ;  /* 0x0000000000007b1d */ /* 0x008fec0000010000 */
[----:B------:R2:W-:Y:S01]  /*2cb0*/  @UP1 UTMASTG.2D [UR8], [UR14] ;  /* 0x000000080e0013b5 */ /* 0x0005e20008008000 */
[----:B------:R0:W-:Y:S01]  /*2cc0*/  UTMACMDFLUSH ;  /* 0x00000000000079b7 */ /* 0x0001e20000000000 */
[----:B------:R-:W-:-:S04]  /*2cd0*/  DEPBAR.LE SB0, 0x0 ;  /* 0x000080000000791a */ /* 0x000fc80000000000 */
[----:B------:R-:W-:Y:S08]  /*2ce0*/  BAR.SYNC.DEFER_BLOCKING 0x0 ;  /* 0x0000000000007b1d */ /* 0x000ff00000010000 */
[----:B------:R-:W-:Y:S06]  /*2cf0*/  BAR.SYNC.DEFER_BLOCKING 0x0 ;  /* 0x0000000000007b1d */ /* 0x000fec0000010000 */
[----:B--2---:R-:W-:Y:S05]  /*2d00*/  @P2 BRA `(.L_x_71) ;  /* 0x0000000000a02947 */ /* 0x004fea0003800000 */
[----:B------:R-:W2:Y:S01]  /*2d10*/  S2UR UR5, SR_CgaCtaId ;  /* 0x00000000000579c3 */ /* 0x000ea20000008800 */
[----:B------:R-:W-:Y:S01]  /*2d20*/  NOP ;  /* 0x0000000000007918 */ /* 0x000fe20000000000 */
[----:B------:R-:W-:Y:S01]  /*2d30*/  UMOV UR4, 0x50 ;  /* 0x0000005000047882 */ /* 0x000fe20000000000 */
[----:B------:R-:W-:Y:S02]  /*2d40*/  IMAD.U32 R0, RZ, RZ, UR12 ;  /* 0x0000000cff007e24 */ /* 0x000fe4000f8e00ff */
[----:B------:R-:W-:Y:S02]  /*2d50*/  IMAD.MOV.U32 R3, RZ, RZ, 0x3 ;  /* 0x00000003ff037424 */ /* 0x000fe400078e00ff */
[----:B------:R-:W-:Y:S01]  /*2d60*/  IMAD.MOV.U32 R7, RZ, RZ, 0x1 ;  /* 0x00000001ff077424 */ /* 0x000fe200078e00ff */
[----:B------:R-:W-:-:S04]  /*2d70*/  LOP3.LUT R0, R0, 0xffff, RZ, 0xc0, !PT ;  /* 0x0000ffff00007812 */ /* 0x000fc800078ec0ff */
[----:B------:R-:W-:-:S05]  /*2d80*/  SHF.R.U32.HI R0, RZ, 0x5, R0 ;  /* 0x00000005ff007819 */ /* 0x000fca0000011600 */
[----:B------:R-:W-:Y:S01]  /*2d90*/  VIADD R2, R0, 0x10 ;  /* 0x0000001000027836 */ /* 0x000fe20000000000 */
[----:B------:R-:W-:Y:S01]  /*2da0*/  SHF.L.U32 R0, R3, R0, RZ ;  /* 0x0000000003007219 */ /* 0x000fe200000006ff */
[----:B--2---:R-:W-:-:S03]  /*2db0*/  ULEA UR6, UR5, UR4, 0x18 ;  /* 0x0000000405067291 */ /* 0x004fc6000f8ec0ff */
[----:B------:R-:W-:-:S04]  /*2dc0*/  SHF.L.U32 R3, R7, R2, RZ ;  /* 0x0000000207037219 */ /* 0x000fc800000006ff */
[----:B------:R-:W-:Y:S02]  /*2dd0*/  LOP3.LUT R0, R3, R0, RZ, 0xfc, !PT ;  /* 0x0000000003007212 */ /* 0x000fe400078efcff */
[----:B------:R-:W2:Y:S02]  /*2de0*/  LDS R5, [UR6] ;  /* 0x00000006ff057984 */ /* 0x000ea40008000800 */
[C---:B------:R-:W-:Y:S02]  /*2df0*/  LOP3.LUT R2, R0.reuse, 0xffff, RZ, 0xc0, !PT ;  /* 0x0000ffff00027812 */ /* 0x040fe400078ec0ff */
[----:B--2---:R-:W-:-:S04]  /*2e00*/  LOP3.LUT R3, R0, 0xffff, R5, 0x80, !PT ;  /* 0x0000ffff00037812 */ /* 0x004fc800078e8005 */
[----:B------:R-:W-:-:S13]  /*2e10*/  ISETP.NE.AND P0, PT, R3, R2, PT ;  /* 0x000000020300720c */ /* 0x000fda0003f05270 */
[----:B------:R-:W-:Y:S05]  /*2e20*/  @P0 BRA `(.L_x_72) ;  /* 0x0000000000500947 */ /* 0x000fea0003800000 */
[----:B------:R-:W-:Y:S02]  /*2e30*/  SHF.R.U32.HI R5, RZ, 0x10, R5 ;  /* 0x00000010ff057819 */ /* 0x000fe40000011605 */
[----:B------:R-:W-:-:S04]  /*2e40*/  SHF.R.U32.HI R2, RZ, 0x10, R0 ;  /* 0x00000010ff027819 */ /* 0x000fc80000011600 */
[----:B------:R-:W-:-:S04]  /*2e50*/  LOP3.LUT R5, R5, R2, RZ, 0xc0, !PT ;  /* 0x0000000205057212 */ /* 0x000fc800078ec0ff */
[----:B------:R-:W-:-:S13]  /*2e60*/  ISETP.NE.AND P0, PT, R5, R2, PT ;  /* 0x000000020500720c */ /* 0x000fda0003f05270 */
[----:B------:R-:W-:Y:S05]  /*2e70*/  @P0 BRA `(.L_x_73) ;  /* 0x0000000000300947 */ /* 0x000fea0003800000 */
[----:B------:R-:W-:Y:S01]  /*2e80*/  R2UR UR4, R0 ;  /* 0x00000000000472ca */ /* 0x000fe200000e0000 */
[----:B------:R-:W-:Y:S01]  /*2e90*/  VOTEU.ANY UR5, UPT, PT ;  /* 0x0000000000057886 */ /* 0x000fe200038e0100 */
[----:B------:R-:W2:Y:S01]  /*2ea0*/  S2R R0, SR_LANEID ;  /* 0x0000000000007919 */ /* 0x000ea20000000000 */
[----:B------:R-:W-:-:S10]  /*2eb0*/  UFLO.U32 UR5, UR5 ;  /* 0x00000005000572bd */ /* 0x000fd400080e0000 */
[----:B------:R-:W-:-:S06]  /*2ec0*/  ULOP3.LUT UR4, URZ, UR4, URZ, 0x33, !UPT ;  /* 0x00000004ff047292 */ /* 0x000fcc000f8e33ff */
[----:B------:R-:W-:-:S04]  /*2ed0*/  IMAD.U32 R2, RZ, RZ, UR4 ;  /* 0x00000004ff027e24 */ /* 0x000fc8000f8e00ff */
[----:B------:R-:W3:Y:S02]  /*2ee0*/  REDUX UR7, R2 ;  /* 0x00000000020773c4 */ /* 0x000ee40000000000 */
[----:B------:R4:W-:Y:S01]  /*2ef0*/  UTCATOMSWS.AND URZ, UR4 ;  /* 0x0000000400ff79e3 */ /* 0x0009e20008000000 */
[----:B--2---:R-:W-:Y:S01]  /*2f00*/  ISETP.EQ.U32.AND P0, PT, R0, UR5, PT ;  /* 0x0000000500007c0c */ /* 0x004fe2000bf02070 */
[----:B---3--:R-:W-:-:S12]  /*2f10*/  IMAD.U32 R0, RZ, RZ, UR7 ;  /* 0x00000007ff007e24 */ /* 0x008fd8000f8e00ff */
[----:B------:R4:W-:Y:S01]  /*2f20*/  @P0 ATOMS.AND RZ, [UR6], R0 ;  /* 0x00000000ffff098c */ /* 0x0009e2000a800006 */
[----:B------:R-:W-:Y:S05]  /*2f30*/  BRA `(.L_x_71) ;  /* 0x0000000000147947 */ /* 0x000fea0003800000 */
.L_x_73:
[----:B------:R-:W-:-:S07]  /*2f40*/  MOV R2, 0x2f60 ;  /* 0x00002f6000027802 */ /* 0x000fce0000000f00 */
[----:B-1----:R-:W-:Y:S05]  /*2f50*/  CALL.REL.NOINC `($__internal_0_$__cuda_sm10x_tcgen05_guardrail_trap_col_being_dealloced_not_returned_by_alloc) ;  /* 0x0000000000447944 */ /* 0x002fea0003c00000 */
[----:B------:R-:W-:Y:S05]  /*2f60*/  BRA `(.L_x_71) ;  /* 0x0000000000087947 */ /* 0x000fea0003800000 */
.L_x_72:
[----:B------:R-:W-:-:S07]  /*2f70*/  MOV R2, 0x2f90 ;  /* 0x00002f9000027802 */ /* 0x000fce0000000f00 */
[----:B-1----:R-:W-:Y:S05]  /*2f80*/  CALL.REL.NOINC `($__internal_2_$__cuda_sm10x_tcgen05_guardrail_trap_unallocated_columns_being_dealloced) ;  /* 0x0000000000507944 */ /* 0x002fea0003c00000 */
.L_x_71:
[----:B------:R-:W-:Y:S01]  /*2f90*/  NOP ;  /* 0x0000000000007918 */ /* 0x000fe20000000000 */
[----:B----4-:R-:W-:Y:S05]  /*2fa0*/  EXIT ;  /* 0x000000000000794d */ /* 0x010fea0003800000 */
.L_x_58:
[----:B------:R-:W2:Y:S02]  /*2fb0*/  SYNCS.PHASECHK.TRANS64.TRYWAIT P0, [UR8+0x24000], RZ ;  /* 0x024000ffff0075a7 */ /* 0x000ea40008001108 */
[----:B--2---:R-:W-:Y:S05]  /*2fc0*/  @!P0 BRA `(.L_x_58) ;  /* 0xfffffffc00f88947 */ /* 0x004fea000383ffff */
[----:B------:R-:W-:Y:S05]  /*2fd0*/  BRA `(.L_x_74) ;  /* 0xffffffec00107947 */ /* 0x000fea000383ffff */
.L_x_60:
[----:B------:R-:W2:Y:S02]  /*2fe0*/  SYNCS.PHASECHK.TRANS64.TRYWAIT P1, [UR8+0x24020], RZ ;  /* 0x024020ffff0075a7 */ /* 0x000ea40008021108 */
[----:B--2---:R-:W-:Y:S05]  /*2ff0*/  @!P1 BRA `(.L_x_60) ;  /* 0xfffffffc00f89947 */ /* 0x004fea000383ffff */
[----:B------:R-:W-:Y:S05]  /*3000*/  BRA `(.L_x_75) ;  /* 0xfffffff000007947 */ /* 0x000fea000383ffff */
.L_x_61:
[----:B------:R-:W3:Y:S02]  /*3010*/  SYNCS.PHASECHK.TRANS64.TRYWAIT P0, [UR42+0x24000], R3 ;  /* 0x02400003ff0075a7 */ /* 0x000ee4000800112a */
[----:B---3--:R-:W-:Y:S05]  /*3020*/  @!P0 BRA `(.L_x_61) ;  /* 0xfffffffc00f88947 */ /* 0x008fea000383ffff */
[----:B------:R-:W-:Y:S05]  /*3030*/  BRA `(.L_x_76) ;  /* 0xfffffff0008c7947 */ /* 0x000fea000383ffff */
.L_x_63:
[----:B------:R-:W3:Y:S02]  /*3040*/  SYNCS.PHASECHK.TRANS64.TRYWAIT P0, [UR42+0x24020], R3 ;  /* 0x02402003ff0075a7 */ /* 0x000ee4000800112a */
[----:B---3--:R-:W-:Y:S05]  /*3050*/  @!P0 BRA `(.L_x_63) ;  /* 0xfffffffc00f88947 */ /* 0x008fea000383ffff */
[----:B------:R-:W-:Y:S05]  /*3060*/  BRA `(.L_x_77) ;  /* 0xfffffff400a47947 */ /* 0x000fea000383ffff */
        .weak           $__internal_0_$__cuda_sm10x_tcgen05_guardrail_trap_col_being_dealloced_not_returned_by_alloc
        .type           $__internal_0_$__cuda_sm10x_tcgen05_guardrail_trap_col_being_dealloced_not_returned_by_alloc,@function
        .size           $__internal_0_$__cuda_sm10x_tcgen05_guardrail_trap_col_being_dealloced_not_returned_by_alloc,($__internal_1_$__cuda_sm10x_tcgen05_guardrail_trap_phase_invalid_during_alloc - $__internal_0_$__cuda_sm10x_tcgen05_guardrail_trap_col_being_dealloced_not_returned_by_alloc)
$__internal_0_$__cuda_sm10x_tcgen05_guardrail_trap_col_being_dealloced_not_returned_by_alloc:
[----:B------:R-:W-:Y:S05]  /*3070*/  BPT.TRAP 0x1 ;  /* 0x000000040000795c */ /* 0x000fea0000300000 */
[----:B------:R-:W-:-:S04]  /*3080*/  IMAD.MOV.U32 R3, RZ, RZ, 0x0 ;  /* 0x00000000ff037424 */ /* 0x000fc800078e00ff */
[----:B------:R-:W-:Y:S05]  /*3090*/  RET.REL.NODEC R2 `(gluon_tcgen05) ;  /* 0xffffffcc02d87950 */ /* 0x000fea0003c3ffff */
        .weak           $__internal_1_$__cuda_sm10x_tcgen05_guardrail_trap_phase_invalid_during_alloc
        .type           $__internal_1_$__cuda_sm10x_tcgen05_guardrail_trap_phase_invalid_during_alloc,@function
        .size           $__internal_1_$__cuda_sm10x_tcgen05_guardrail_trap_phase_invalid_during_alloc,($__internal_2_$__cuda_sm10x_tcgen05_guardrail_trap_unallocated_columns_being_dealloced - $__internal_1_$__cuda_sm10x_tcgen05_guardrail_trap_phase_invalid_during_alloc)
$__internal_1_$__cuda_sm10x_tcgen05_guardrail_trap_phase_invalid_during_alloc:
[----:B------:R-:W-:Y:S05]  /*30a0*/  BPT.TRAP 0x1 ;  /* 0x000000040000795c */ /* 0x000fea0000300000 */
[----:B------:R-:W-:-:S04]  /*30b0*/  IMAD.MOV.U32 R3, RZ, RZ, 0x0 ;  /* 0x00000000ff037424 */ /* 0x000fc800078e00ff */
[----:B------:R-:W-:Y:S05]  /*30c0*/  RET.REL.NODEC R2 `(gluon_tcgen05) ;  /* 0xffffffcc02cc7950 */ /* 0x000fea0003c3ffff */
        .weak           $__internal_2_$__cuda_sm10x_tcgen05_guardrail_trap_unallocated_columns_being_dealloced
        .type           $__internal_2_$__cuda_sm10x_tcgen05_guardrail_trap_unallocated_columns_being_dealloced,@function
        .size           $__internal_2_$__cuda_sm10x_tcgen05_guardrail_trap_unallocated_columns_being_dealloced,(.L_x_81 - $__internal_2_$__cuda_sm10x_tcgen05_guardrail_trap_unallocated_columns_being_dealloced)
$__internal_2_$__cuda_sm10x_tcgen05_guardrail_trap_unallocated_columns_being_dealloced:
[----:B------:R-:W-:Y:S05]  /*30d0*/  BPT.TRAP 0x1 ;  /* 0x000000040000795c */ /* 0x000fea0000300000 */
[----:B------:R-:W-:-:S04]  /*30e0*/  IMAD.MOV.U32 R3, RZ, RZ, 0x0 ;  /* 0x00000000ff037424 */ /* 0x000fc800078e00ff */
[----:B------:R-:W-:Y:S05]  /*30f0*/  RET.REL.NODEC R2 `(gluon_tcgen05) ;  /* 0xffffffcc02c07950 */ /* 0x000fea0003c3ffff */
.L_x_78:
[----:B------:R-:W-:-:S00]  /*3100*/  BRA `(.L_x_78) ;  /* 0xfffffffc00fc7947 */ /* 0x000fc0000383ffff */
[----:B------:R-:W-:-:S00]  /*3110*/  NOP ;  /* 0x0000000000007918 */ /* 0x000fc00000000000 */
        /* <DEDUP_REMOVED lines=14> */
.L_x_81:


//--------------------- .nv.shared.gluon_tcgen05  --------------------------
	.section	.nv.shared.gluon_tcgen05,"aw",@nobits
	.sectionflags	@""
	.align	16
	.zero		1024


//--------------------- .nv.shared.reserved.0     --------------------------
	.section	.nv.shared.reserved.0,"aw",@nobits
	.align	8
	.weak		__nv_reservedSMEM_offset_0_alias
	.size		__nv_reservedSMEM_offset_0_alias, 0, 64
	.other		__nv_reservedSMEM_offset_0_alias,@"STO_CUDA_RESERVED_SHARED STV_DEFAULT"
__nv_reservedSMEM_offset_0_alias:
	.zero		0
.nv.shared.reserved.0:
	.zero		64
	.weak		__nv_reservedSMEM_allocation_phase
	.type		__nv_reservedSMEM_allocation_phase,@object
	.size		__nv_reservedSMEM_allocation_phase,(.L_0 - __nv_reservedSMEM_allocation_phase)
__nv_reservedSMEM_allocation_phase:
	.zero		1
.L_0:
	.zero		7
	.weak		__nv_reservedSMEM_devtool_atexit_pc
	.type		__nv_reservedSMEM_devtool_atexit_pc,@object
	.size		__nv_reservedSMEM_devtool_atexit_pc,(__nv_reservedSMEM_allocation_mask - __nv_reservedSMEM_devtool_atexit_pc)
__nv_reservedSMEM_devtool_atexit_pc:
	.zero		8
	.weak		__nv_reservedSMEM_allocation_mask
	.type		__nv_reservedSMEM_allocation_mask,@object
	.size		__nv_reservedSMEM_allocation_mask,(.L_2 - __nv_reservedSMEM_allocation_mask)
__nv_reservedSMEM_allocation_mask:
	.zero		4
.L_2:


//--------------------- .nv.constant0.gluon_tcgen05 --------------------------
	.section	.nv.constant0.gluon_tcgen05,"a",@progbits
	.sectionflags	@""
	.align	4
.nv.constant0.gluon_tcgen05:
	.zero		976


//--------------------- SYMBOLS --------------------------

	.type		.nv.reservedSmem.offset0,@object
	.size		.nv.reservedSmem.offset0,0x4
	.type		.nv.reservedSmem.cap,@object
	.size		.nv.reservedSmem.cap,0x4
